//
// Generated by NVIDIA NVVM Compiler
//
// Compiler Build ID: CL-36424714
// Cuda compilation tools, release 13.0, V13.0.88
// Based on NVVM 20.0.0
//

.version 9.0
.target sm_100
.address_size 64

	// .globl	kernelUpdateParticle
.func  (.param .align 16 .b8 func_retval0[16]) __internal_trig_reduction_slowpathd
(
	.param .b64 __internal_trig_reduction_slowpathd_param_0
)
;
.const .align 8 .f64 d_OMEGA = 0d3FE47AE147AE147B;
.const .align 8 .f64 d_phi = 0d3FF6666666666666;
.const .align 8 .f64 PI = 0d400921CAC083126F;
.global .align 8 .b8 tempParticle1[24];
.global .align 8 .b8 tempParticle2[24];
.global .align 8 .b8 __cudart_i2opi_d[144] = {8, 93, 141, 31, 177, 95, 251, 107, 234, 146, 82, 138, 247, 57, 7, 61, 123, 241, 229, 235, 199, 186, 39, 117, 45, 234, 95, 158, 102, 63, 70, 79, 183, 9, 203, 39, 207, 126, 54, 109, 31, 109, 10, 90, 139, 17, 47, 239, 15, 152, 5, 222, 255, 151, 248, 31, 59, 40, 249, 189, 139, 95, 132, 156, 244, 57, 83, 131, 57, 214, 145, 57, 65, 126, 95, 180, 38, 112, 156, 233, 132, 68, 187, 46, 245, 53, 130, 232, 62, 167, 41, 177, 28, 235, 29, 254, 28, 146, 209, 9, 234, 46, 73, 6, 224, 210, 77, 66, 58, 110, 36, 183, 97, 197, 187, 222, 171, 99, 81, 254, 65, 144, 67, 60, 153, 149, 98, 219, 192, 221, 52, 245, 209, 87, 39, 252, 41, 21, 68, 78, 110, 131, 249, 162};
.global .align 16 .b8 __cudart_sin_cos_coeffs[128] = {70, 210, 176, 44, 241, 229, 90, 190, 146, 227, 172, 105, 227, 29, 199, 62, 161, 98, 219, 25, 160, 1, 42, 191, 24, 8, 17, 17, 17, 17, 129, 63, 84, 85, 85, 85, 85, 85, 197, 191, 0, 0, 0, 0, 0, 0, 0, 0, 0, 0, 0, 0, 0, 0, 0, 0, 100, 129, 253, 32, 131, 255, 168, 189, 40, 133, 239, 193, 167, 238, 33, 62, 217, 230, 6, 142, 79, 126, 146, 190, 233, 188, 221, 25, 160, 1, 250, 62, 71, 93, 193, 22, 108, 193, 86, 191, 81, 85, 85, 85, 85, 85, 165, 63, 0, 0, 0, 0, 0, 0, 224, 191, 0, 0, 0, 0, 0, 0, 240, 63};

.visible .entry kernelUpdateParticle(
	.param .u64 .ptr .align 1 kernelUpdateParticle_param_0,
	.param .u64 .ptr .align 1 kernelUpdateParticle_param_1,
	.param .u64 .ptr .align 1 kernelUpdateParticle_param_2,
	.param .u64 .ptr .align 1 kernelUpdateParticle_param_3,
	.param .u32 kernelUpdateParticle_param_4,
	.param .u32 kernelUpdateParticle_param_5,
	.param .f64 kernelUpdateParticle_param_6,
	.param .f64 kernelUpdateParticle_param_7
)
{
	.reg .pred 	%p<2>;
	.reg .b32 	%r<9>;
	.reg .b64 	%rd<15>;
	.reg .b64 	%fd<15>;

	ld.param.u64 	%rd1, [kernelUpdateParticle_param_0];
	ld.param.u64 	%rd2, [kernelUpdateParticle_param_1];
	ld.param.u64 	%rd3, [kernelUpdateParticle_param_2];
	ld.param.u64 	%rd4, [kernelUpdateParticle_param_3];
	ld.param.u32 	%r3, [kernelUpdateParticle_param_4];
	ld.param.u32 	%r2, [kernelUpdateParticle_param_5];
	ld.param.f64 	%fd1, [kernelUpdateParticle_param_6];
	ld.param.f64 	%fd2, [kernelUpdateParticle_param_7];
	mov.u32 	%r4, %ctaid.x;
	mov.u32 	%r5, %ntid.x;
	mov.u32 	%r6, %tid.x;
	mad.lo.s32 	%r1, %r4, %r5, %r6;
	mul.lo.s32 	%r7, %r2, %r3;
	setp.ge.s32 	%p1, %r1, %r7;
	@%p1 bra 	$L__BB0_2;
	cvta.to.global.u64 	%rd5, %rd2;
	cvta.to.global.u64 	%rd6, %rd3;
	cvta.to.global.u64 	%rd7, %rd1;
	cvta.to.global.u64 	%rd8, %rd4;
	ld.const.f64 	%fd3, [d_OMEGA];
	mul.wide.s32 	%rd9, %r1, 8;
	add.s64 	%rd10, %rd5, %rd9;
	ld.global.f64 	%fd4, [%rd10];
	add.s64 	%rd11, %rd6, %rd9;
	ld.global.f64 	%fd5, [%rd11];
	add.s64 	%rd12, %rd7, %rd9;
	ld.global.f64 	%fd6, [%rd12];
	sub.f64 	%fd7, %fd5, %fd6;
	mul.f64 	%fd8, %fd1, %fd7;
	fma.rn.f64 	%fd9, %fd3, %fd4, %fd8;
	rem.s32 	%r8, %r1, %r2;
	mul.wide.s32 	%rd13, %r8, 8;
	add.s64 	%rd14, %rd8, %rd13;
	ld.global.f64 	%fd10, [%rd14];
	sub.f64 	%fd11, %fd10, %fd6;
	fma.rn.f64 	%fd12, %fd2, %fd11, %fd9;
	st.global.f64 	[%rd10], %fd12;
	ld.global.f64 	%fd13, [%rd12];
	add.f64 	%fd14, %fd13, %fd12;
	st.global.f64 	[%rd12], %fd14;
$L__BB0_2:
	ret;

}
	// .globl	kernelUpdatePBest
.visible .entry kernelUpdatePBest(
	.param .u64 .ptr .align 1 kernelUpdatePBest_param_0,
	.param .u64 .ptr .align 1 kernelUpdatePBest_param_1,
	.param .u64 .ptr .align 1 kernelUpdatePBest_param_2,
	.param .u32 kernelUpdatePBest_param_3,
	.param .u32 kernelUpdatePBest_param_4
)
{
	.reg .pred 	%p<56>;
	.reg .b32 	%r<151>;
	.reg .b64 	%rd<106>;
	.reg .b64 	%fd<329>;

	ld.param.u64 	%rd19, [kernelUpdatePBest_param_0];
	ld.param.u64 	%rd20, [kernelUpdatePBest_param_1];
	ld.param.u32 	%r74, [kernelUpdatePBest_param_3];
	ld.param.u32 	%r73, [kernelUpdatePBest_param_4];
	cvta.to.global.u64 	%rd1, %rd20;
	cvta.to.global.u64 	%rd2, %rd19;
	mov.u32 	%r75, %ctaid.x;
	mov.u32 	%r76, %ntid.x;
	mul.lo.s32 	%r1, %r75, %r76;
	mov.u32 	%r2, %tid.x;
	add.s32 	%r3, %r1, %r2;
	mul.lo.s32 	%r77, %r73, %r74;
	setp.ge.s32 	%p1, %r3, %r77;
	@%p1 bra 	$L__BB1_70;
	rem.s32 	%r78, %r3, %r73;
	setp.ne.s32 	%p2, %r78, 0;
	@%p2 bra 	$L__BB1_70;
	setp.lt.s32 	%p3, %r73, 1;
	mov.f64 	%fd318, 0d0000000000000000;
	@%p3 bra 	$L__BB1_35;
	and.b32  	%r4, %r73, 7;
	setp.lt.u32 	%p4, %r73, 8;
	mov.b32 	%r125, 0;
	@%p4 bra 	$L__BB1_6;
	and.b32  	%r125, %r73, 2147483640;
	neg.s32 	%r129, %r125;
	add.s64 	%rd3, %rd2, 32;
	mov.u64 	%rd23, tempParticle1;
	add.s64 	%rd101, %rd23, 32;
	mov.u64 	%rd24, tempParticle2;
	add.s64 	%rd100, %rd24, 32;
	add.s64 	%rd4, %rd1, 32;
	mov.u32 	%r128, %r3;
$L__BB1_5:
	.pragma "nounroll";
	mul.wide.s32 	%rd25, %r128, 8;
	add.s64 	%rd26, %rd3, %rd25;
	add.s64 	%rd27, %rd4, %rd25;
	ld.global.f64 	%fd65, [%rd26+-32];
	st.global.f64 	[%rd101+-32], %fd65;
	ld.global.f64 	%fd66, [%rd27+-32];
	st.global.f64 	[%rd100+-32], %fd66;
	ld.global.f64 	%fd67, [%rd26+-24];
	st.global.f64 	[%rd101+-24], %fd67;
	ld.global.f64 	%fd68, [%rd27+-24];
	st.global.f64 	[%rd100+-24], %fd68;
	ld.global.f64 	%fd69, [%rd26+-16];
	st.global.f64 	[%rd101+-16], %fd69;
	ld.global.f64 	%fd70, [%rd27+-16];
	st.global.f64 	[%rd100+-16], %fd70;
	ld.global.f64 	%fd71, [%rd26+-8];
	st.global.f64 	[%rd101+-8], %fd71;
	ld.global.f64 	%fd72, [%rd27+-8];
	st.global.f64 	[%rd100+-8], %fd72;
	ld.global.f64 	%fd73, [%rd26];
	st.global.f64 	[%rd101], %fd73;
	ld.global.f64 	%fd74, [%rd27];
	st.global.f64 	[%rd100], %fd74;
	ld.global.f64 	%fd75, [%rd26+8];
	st.global.f64 	[%rd101+8], %fd75;
	ld.global.f64 	%fd76, [%rd27+8];
	st.global.f64 	[%rd100+8], %fd76;
	ld.global.f64 	%fd77, [%rd26+16];
	st.global.f64 	[%rd101+16], %fd77;
	ld.global.f64 	%fd78, [%rd27+16];
	st.global.f64 	[%rd100+16], %fd78;
	ld.global.f64 	%fd79, [%rd26+24];
	st.global.f64 	[%rd101+24], %fd79;
	ld.global.f64 	%fd80, [%rd27+24];
	st.global.f64 	[%rd100+24], %fd80;
	add.s32 	%r129, %r129, 8;
	add.s32 	%r128, %r128, 8;
	add.s64 	%rd101, %rd101, 64;
	add.s64 	%rd100, %rd100, 64;
	setp.eq.s32 	%p5, %r129, 0;
	@%p5 bra 	$L__BB1_6;
	bra.uni 	$L__BB1_5;
$L__BB1_6:
	setp.eq.s32 	%p6, %r4, 0;
	@%p6 bra 	$L__BB1_14;
	and.b32  	%r8, %r73, 3;
	setp.lt.u32 	%p7, %r4, 4;
	@%p7 bra 	$L__BB1_9;
	add.s32 	%r80, %r125, %r3;
	mul.wide.s32 	%rd28, %r80, 8;
	add.s64 	%rd29, %rd2, %rd28;
	ld.global.f64 	%fd81, [%rd29];
	mul.wide.u32 	%rd30, %r125, 8;
	mov.u64 	%rd31, tempParticle1;
	add.s64 	%rd32, %rd31, %rd30;
	st.global.f64 	[%rd32], %fd81;
	add.s64 	%rd33, %rd1, %rd28;
	ld.global.f64 	%fd82, [%rd33];
	mov.u64 	%rd34, tempParticle2;
	add.s64 	%rd35, %rd34, %rd30;
	st.global.f64 	[%rd35], %fd82;
	ld.global.f64 	%fd83, [%rd29+8];
	st.global.f64 	[%rd32+8], %fd83;
	ld.global.f64 	%fd84, [%rd33+8];
	st.global.f64 	[%rd35+8], %fd84;
	ld.global.f64 	%fd85, [%rd29+16];
	st.global.f64 	[%rd32+16], %fd85;
	ld.global.f64 	%fd86, [%rd33+16];
	st.global.f64 	[%rd35+16], %fd86;
	ld.global.f64 	%fd87, [%rd29+24];
	st.global.f64 	[%rd32+24], %fd87;
	ld.global.f64 	%fd88, [%rd33+24];
	st.global.f64 	[%rd35+24], %fd88;
	add.s32 	%r125, %r125, 4;
$L__BB1_9:
	setp.eq.s32 	%p8, %r8, 0;
	@%p8 bra 	$L__BB1_14;
	setp.eq.s32 	%p9, %r8, 1;
	@%p9 bra 	$L__BB1_12;
	add.s32 	%r81, %r125, %r3;
	mul.wide.s32 	%rd36, %r81, 8;
	add.s64 	%rd37, %rd2, %rd36;
	ld.global.f64 	%fd89, [%rd37];
	mul.wide.u32 	%rd38, %r125, 8;
	mov.u64 	%rd39, tempParticle1;
	add.s64 	%rd40, %rd39, %rd38;
	st.global.f64 	[%rd40], %fd89;
	add.s64 	%rd41, %rd1, %rd36;
	ld.global.f64 	%fd90, [%rd41];
	mov.u64 	%rd42, tempParticle2;
	add.s64 	%rd43, %rd42, %rd38;
	st.global.f64 	[%rd43], %fd90;
	ld.global.f64 	%fd91, [%rd37+8];
	st.global.f64 	[%rd40+8], %fd91;
	ld.global.f64 	%fd92, [%rd41+8];
	st.global.f64 	[%rd43+8], %fd92;
	add.s32 	%r125, %r125, 2;
$L__BB1_12:
	and.b32  	%r82, %r73, 1;
	setp.eq.b32 	%p10, %r82, 1;
	not.pred 	%p11, %p10;
	@%p11 bra 	$L__BB1_14;
	add.s32 	%r83, %r125, %r3;
	mul.wide.s32 	%rd44, %r83, 8;
	add.s64 	%rd45, %rd2, %rd44;
	ld.global.f64 	%fd93, [%rd45];
	mul.wide.u32 	%rd46, %r125, 8;
	mov.u64 	%rd47, tempParticle1;
	add.s64 	%rd48, %rd47, %rd46;
	st.global.f64 	[%rd48], %fd93;
	add.s64 	%rd49, %rd1, %rd44;
	ld.global.f64 	%fd94, [%rd49];
	mov.u64 	%rd50, tempParticle2;
	add.s64 	%rd51, %rd50, %rd46;
	st.global.f64 	[%rd51], %fd94;
$L__BB1_14:
	ld.const.f64 	%fd97, [PI];
	add.f64 	%fd1, %fd97, %fd97;
	setp.eq.s32 	%p12, %r73, 1;
	mov.f64 	%fd318, 0d0000000000000000;
	mov.b64 	%rd103, 0;
	@%p12 bra 	$L__BB1_28;
	mov.u64 	%rd54, tempParticle1;
	add.s64 	%rd102, %rd54, 8;
	and.b32  	%r84, %r73, 2147483646;
	neg.s32 	%r130, %r84;
	mov.f64 	%fd318, 0d0000000000000000;
	mov.u64 	%rd57, __cudart_sin_cos_coeffs;
$L__BB1_16:
	ld.global.f64 	%fd3, [%rd102+-8];
	mul.f64 	%fd4, %fd3, %fd1;
	abs.f64 	%fd5, %fd4;
	setp.neu.f64 	%p13, %fd5, 0d7FF0000000000000;
	@%p13 bra 	$L__BB1_18;
	mov.f64 	%fd104, 0d0000000000000000;
	mul.rn.f64 	%fd311, %fd4, %fd104;
	mov.b32 	%r132, 1;
	bra.uni 	$L__BB1_21;
$L__BB1_18:
	mul.f64 	%fd99, %fd4, 0d3FE45F306DC9C883;
	cvt.rni.s32.f64 	%r131, %fd99;
	cvt.rn.f64.s32 	%fd100, %r131;
	fma.rn.f64 	%fd101, %fd100, 0dBFF921FB54442D18, %fd4;
	fma.rn.f64 	%fd102, %fd100, 0dBC91A62633145C00, %fd101;
	fma.rn.f64 	%fd311, %fd100, 0dB97B839A252049C0, %fd102;
	setp.ltu.f64 	%p14, %fd5, 0d41E0000000000000;
	@%p14 bra 	$L__BB1_20;
	{ // callseq 0, 0
	.param .b64 param0;
	st.param.f64 	[param0], %fd4;
	.param .align 16 .b8 retval0[16];
	call.uni (retval0), 
	__internal_trig_reduction_slowpathd, 
	(
	param0
	);
	ld.param.f64 	%fd311, [retval0];
	ld.param.b32 	%r131, [retval0+8];
	} // callseq 0
$L__BB1_20:
	add.s32 	%r132, %r131, 1;
$L__BB1_21:
	shl.b32 	%r87, %r132, 6;
	cvt.u64.u32 	%rd55, %r87;
	and.b64  	%rd56, %rd55, 64;
	add.s64 	%rd58, %rd57, %rd56;
	mul.rn.f64 	%fd105, %fd311, %fd311;
	and.b32  	%r88, %r132, 1;
	setp.eq.b32 	%p15, %r88, 1;
	selp.f64 	%fd106, 0dBDA8FF8320FD8164, 0d3DE5DB65F9785EBA, %p15;
	ld.global.nc.v2.f64 	{%fd107, %fd108}, [%rd58];
	fma.rn.f64 	%fd109, %fd106, %fd105, %fd107;
	fma.rn.f64 	%fd110, %fd109, %fd105, %fd108;
	ld.global.nc.v2.f64 	{%fd111, %fd112}, [%rd58+16];
	fma.rn.f64 	%fd113, %fd110, %fd105, %fd111;
	fma.rn.f64 	%fd114, %fd113, %fd105, %fd112;
	ld.global.nc.v2.f64 	{%fd115, %fd116}, [%rd58+32];
	fma.rn.f64 	%fd117, %fd114, %fd105, %fd115;
	fma.rn.f64 	%fd118, %fd117, %fd105, %fd116;
	fma.rn.f64 	%fd119, %fd118, %fd311, %fd311;
	fma.rn.f64 	%fd120, %fd118, %fd105, 0d3FF0000000000000;
	selp.f64 	%fd121, %fd120, %fd119, %p15;
	and.b32  	%r89, %r132, 2;
	setp.eq.s32 	%p16, %r89, 0;
	mov.f64 	%fd122, 0d0000000000000000;
	sub.f64 	%fd123, %fd122, %fd121;
	selp.f64 	%fd124, %fd121, %fd123, %p16;
	mul.f64 	%fd125, %fd124, 0dC024000000000000;
	fma.rn.f64 	%fd126, %fd3, %fd3, %fd125;
	add.f64 	%fd11, %fd318, %fd126;
	ld.global.f64 	%fd12, [%rd102];
	mul.f64 	%fd13, %fd12, %fd1;
	abs.f64 	%fd14, %fd13;
	setp.eq.f64 	%p17, %fd14, 0d7FF0000000000000;
	@%p17 bra 	$L__BB1_25;
	mul.f64 	%fd127, %fd13, 0d3FE45F306DC9C883;
	cvt.rni.s32.f64 	%r133, %fd127;
	cvt.rn.f64.s32 	%fd128, %r133;
	fma.rn.f64 	%fd129, %fd128, 0dBFF921FB54442D18, %fd13;
	fma.rn.f64 	%fd130, %fd128, 0dBC91A62633145C00, %fd129;
	fma.rn.f64 	%fd313, %fd128, 0dB97B839A252049C0, %fd130;
	setp.ltu.f64 	%p18, %fd14, 0d41E0000000000000;
	@%p18 bra 	$L__BB1_24;
	{ // callseq 1, 0
	.param .b64 param0;
	st.param.f64 	[param0], %fd13;
	.param .align 16 .b8 retval0[16];
	call.uni (retval0), 
	__internal_trig_reduction_slowpathd, 
	(
	param0
	);
	ld.param.f64 	%fd313, [retval0];
	ld.param.b32 	%r133, [retval0+8];
	} // callseq 1
$L__BB1_24:
	add.s32 	%r134, %r133, 1;
	bra.uni 	$L__BB1_26;
$L__BB1_25:
	mov.f64 	%fd132, 0d0000000000000000;
	mul.rn.f64 	%fd313, %fd13, %fd132;
	mov.b32 	%r134, 1;
$L__BB1_26:
	shl.b32 	%r92, %r134, 6;
	cvt.u64.u32 	%rd59, %r92;
	and.b64  	%rd60, %rd59, 64;
	add.s64 	%rd62, %rd57, %rd60;
	mul.rn.f64 	%fd133, %fd313, %fd313;
	and.b32  	%r93, %r134, 1;
	setp.eq.b32 	%p19, %r93, 1;
	selp.f64 	%fd134, 0dBDA8FF8320FD8164, 0d3DE5DB65F9785EBA, %p19;
	ld.global.nc.v2.f64 	{%fd135, %fd136}, [%rd62];
	fma.rn.f64 	%fd137, %fd134, %fd133, %fd135;
	fma.rn.f64 	%fd138, %fd137, %fd133, %fd136;
	ld.global.nc.v2.f64 	{%fd139, %fd140}, [%rd62+16];
	fma.rn.f64 	%fd141, %fd138, %fd133, %fd139;
	fma.rn.f64 	%fd142, %fd141, %fd133, %fd140;
	ld.global.nc.v2.f64 	{%fd143, %fd144}, [%rd62+32];
	fma.rn.f64 	%fd145, %fd142, %fd133, %fd143;
	fma.rn.f64 	%fd146, %fd145, %fd133, %fd144;
	fma.rn.f64 	%fd147, %fd146, %fd313, %fd313;
	fma.rn.f64 	%fd148, %fd146, %fd133, 0d3FF0000000000000;
	selp.f64 	%fd149, %fd148, %fd147, %p19;
	and.b32  	%r94, %r134, 2;
	setp.eq.s32 	%p20, %r94, 0;
	mov.f64 	%fd150, 0d0000000000000000;
	sub.f64 	%fd151, %fd150, %fd149;
	selp.f64 	%fd152, %fd149, %fd151, %p20;
	mul.f64 	%fd153, %fd152, 0dC024000000000000;
	fma.rn.f64 	%fd154, %fd12, %fd12, %fd153;
	add.f64 	%fd318, %fd11, %fd154;
	add.s32 	%r130, %r130, 2;
	add.s64 	%rd102, %rd102, 16;
	setp.ne.s32 	%p21, %r130, 0;
	@%p21 bra 	$L__BB1_16;
	and.b32  	%r95, %r73, 2147483646;
	cvt.u64.u32 	%rd103, %r95;
$L__BB1_28:
	and.b32  	%r96, %r73, 1;
	setp.eq.b32 	%p22, %r96, 1;
	not.pred 	%p23, %p22;
	@%p23 bra 	$L__BB1_35;
	shl.b64 	%rd63, %rd103, 3;
	mov.u64 	%rd64, tempParticle1;
	add.s64 	%rd65, %rd64, %rd63;
	ld.global.f64 	%fd23, [%rd65];
	mul.f64 	%fd24, %fd23, %fd1;
	abs.f64 	%fd25, %fd24;
	setp.eq.f64 	%p24, %fd25, 0d7FF0000000000000;
	@%p24 bra 	$L__BB1_33;
	mul.f64 	%fd155, %fd24, 0d3FE45F306DC9C883;
	cvt.rni.s32.f64 	%r135, %fd155;
	cvt.rn.f64.s32 	%fd156, %r135;
	fma.rn.f64 	%fd157, %fd156, 0dBFF921FB54442D18, %fd24;
	fma.rn.f64 	%fd158, %fd156, 0dBC91A62633145C00, %fd157;
	fma.rn.f64 	%fd317, %fd156, 0dB97B839A252049C0, %fd158;
	setp.ltu.f64 	%p25, %fd25, 0d41E0000000000000;
	@%p25 bra 	$L__BB1_32;
	{ // callseq 2, 0
	.param .b64 param0;
	st.param.f64 	[param0], %fd24;
	.param .align 16 .b8 retval0[16];
	call.uni (retval0), 
	__internal_trig_reduction_slowpathd, 
	(
	param0
	);
	ld.param.f64 	%fd317, [retval0];
	ld.param.b32 	%r135, [retval0+8];
	} // callseq 2
$L__BB1_32:
	add.s32 	%r136, %r135, 1;
	bra.uni 	$L__BB1_34;
$L__BB1_33:
	mov.f64 	%fd160, 0d0000000000000000;
	mul.rn.f64 	%fd317, %fd24, %fd160;
	mov.b32 	%r136, 1;
$L__BB1_34:
	shl.b32 	%r99, %r136, 6;
	cvt.u64.u32 	%rd66, %r99;
	and.b64  	%rd67, %rd66, 64;
	mov.u64 	%rd68, __cudart_sin_cos_coeffs;
	add.s64 	%rd69, %rd68, %rd67;
	mul.rn.f64 	%fd161, %fd317, %fd317;
	and.b32  	%r100, %r136, 1;
	setp.eq.b32 	%p26, %r100, 1;
	selp.f64 	%fd162, 0dBDA8FF8320FD8164, 0d3DE5DB65F9785EBA, %p26;
	ld.global.nc.v2.f64 	{%fd163, %fd164}, [%rd69];
	fma.rn.f64 	%fd165, %fd162, %fd161, %fd163;
	fma.rn.f64 	%fd166, %fd165, %fd161, %fd164;
	ld.global.nc.v2.f64 	{%fd167, %fd168}, [%rd69+16];
	fma.rn.f64 	%fd169, %fd166, %fd161, %fd167;
	fma.rn.f64 	%fd170, %fd169, %fd161, %fd168;
	ld.global.nc.v2.f64 	{%fd171, %fd172}, [%rd69+32];
	fma.rn.f64 	%fd173, %fd170, %fd161, %fd171;
	fma.rn.f64 	%fd174, %fd173, %fd161, %fd172;
	fma.rn.f64 	%fd175, %fd174, %fd317, %fd317;
	fma.rn.f64 	%fd176, %fd174, %fd161, 0d3FF0000000000000;
	selp.f64 	%fd177, %fd176, %fd175, %p26;
	and.b32  	%r101, %r136, 2;
	setp.eq.s32 	%p27, %r101, 0;
	mov.f64 	%fd178, 0d0000000000000000;
	sub.f64 	%fd179, %fd178, %fd177;
	selp.f64 	%fd180, %fd177, %fd179, %p27;
	mul.f64 	%fd181, %fd180, 0dC024000000000000;
	fma.rn.f64 	%fd182, %fd23, %fd23, %fd181;
	add.f64 	%fd318, %fd318, %fd182;
$L__BB1_35:
	setp.lt.s32 	%p28, %r73, 1;
	mov.f64 	%fd328, 0d0000000000000000;
	@%p28 bra 	$L__BB1_57;
	setp.eq.s32 	%p29, %r73, 1;
	mov.f64 	%fd328, 0d0000000000000000;
	mov.b64 	%rd105, 0;
	@%p29 bra 	$L__BB1_50;
	mov.u64 	%rd72, tempParticle2;
	add.s64 	%rd104, %rd72, 8;
	and.b32  	%r102, %r73, 2147483646;
	neg.s32 	%r137, %r102;
	mov.f64 	%fd328, 0d0000000000000000;
	ld.const.f64 	%fd187, [PI];
	add.f64 	%fd188, %fd187, %fd187;
	mov.u64 	%rd75, __cudart_sin_cos_coeffs;
$L__BB1_38:
	ld.global.f64 	%fd34, [%rd104+-8];
	mul.f64 	%fd35, %fd34, %fd188;
	abs.f64 	%fd36, %fd35;
	setp.neu.f64 	%p30, %fd36, 0d7FF0000000000000;
	@%p30 bra 	$L__BB1_40;
	mov.f64 	%fd194, 0d0000000000000000;
	mul.rn.f64 	%fd321, %fd35, %fd194;
	mov.b32 	%r139, 1;
	bra.uni 	$L__BB1_43;
$L__BB1_40:
	mul.f64 	%fd189, %fd35, 0d3FE45F306DC9C883;
	cvt.rni.s32.f64 	%r138, %fd189;
	cvt.rn.f64.s32 	%fd190, %r138;
	fma.rn.f64 	%fd191, %fd190, 0dBFF921FB54442D18, %fd35;
	fma.rn.f64 	%fd192, %fd190, 0dBC91A62633145C00, %fd191;
	fma.rn.f64 	%fd321, %fd190, 0dB97B839A252049C0, %fd192;
	setp.ltu.f64 	%p31, %fd36, 0d41E0000000000000;
	@%p31 bra 	$L__BB1_42;
	{ // callseq 3, 0
	.param .b64 param0;
	st.param.f64 	[param0], %fd35;
	.param .align 16 .b8 retval0[16];
	call.uni (retval0), 
	__internal_trig_reduction_slowpathd, 
	(
	param0
	);
	ld.param.f64 	%fd321, [retval0];
	ld.param.b32 	%r138, [retval0+8];
	} // callseq 3
$L__BB1_42:
	add.s32 	%r139, %r138, 1;
$L__BB1_43:
	shl.b32 	%r105, %r139, 6;
	cvt.u64.u32 	%rd73, %r105;
	and.b64  	%rd74, %rd73, 64;
	add.s64 	%rd76, %rd75, %rd74;
	mul.rn.f64 	%fd195, %fd321, %fd321;
	and.b32  	%r106, %r139, 1;
	setp.eq.b32 	%p32, %r106, 1;
	selp.f64 	%fd196, 0dBDA8FF8320FD8164, 0d3DE5DB65F9785EBA, %p32;
	ld.global.nc.v2.f64 	{%fd197, %fd198}, [%rd76];
	fma.rn.f64 	%fd199, %fd196, %fd195, %fd197;
	fma.rn.f64 	%fd200, %fd199, %fd195, %fd198;
	ld.global.nc.v2.f64 	{%fd201, %fd202}, [%rd76+16];
	fma.rn.f64 	%fd203, %fd200, %fd195, %fd201;
	fma.rn.f64 	%fd204, %fd203, %fd195, %fd202;
	ld.global.nc.v2.f64 	{%fd205, %fd206}, [%rd76+32];
	fma.rn.f64 	%fd207, %fd204, %fd195, %fd205;
	fma.rn.f64 	%fd208, %fd207, %fd195, %fd206;
	fma.rn.f64 	%fd209, %fd208, %fd321, %fd321;
	fma.rn.f64 	%fd210, %fd208, %fd195, 0d3FF0000000000000;
	selp.f64 	%fd211, %fd210, %fd209, %p32;
	and.b32  	%r107, %r139, 2;
	setp.eq.s32 	%p33, %r107, 0;
	mov.f64 	%fd212, 0d0000000000000000;
	sub.f64 	%fd213, %fd212, %fd211;
	selp.f64 	%fd214, %fd211, %fd213, %p33;
	mul.f64 	%fd215, %fd214, 0dC024000000000000;
	fma.rn.f64 	%fd216, %fd34, %fd34, %fd215;
	add.f64 	%fd42, %fd328, %fd216;
	ld.global.f64 	%fd43, [%rd104];
	mul.f64 	%fd44, %fd43, %fd188;
	abs.f64 	%fd45, %fd44;
	setp.eq.f64 	%p34, %fd45, 0d7FF0000000000000;
	@%p34 bra 	$L__BB1_47;
	mul.f64 	%fd219, %fd44, 0d3FE45F306DC9C883;
	cvt.rni.s32.f64 	%r140, %fd219;
	cvt.rn.f64.s32 	%fd220, %r140;
	fma.rn.f64 	%fd221, %fd220, 0dBFF921FB54442D18, %fd44;
	fma.rn.f64 	%fd222, %fd220, 0dBC91A62633145C00, %fd221;
	fma.rn.f64 	%fd323, %fd220, 0dB97B839A252049C0, %fd222;
	setp.ltu.f64 	%p35, %fd45, 0d41E0000000000000;
	@%p35 bra 	$L__BB1_46;
	{ // callseq 4, 0
	.param .b64 param0;
	st.param.f64 	[param0], %fd44;
	.param .align 16 .b8 retval0[16];
	call.uni (retval0), 
	__internal_trig_reduction_slowpathd, 
	(
	param0
	);
	ld.param.f64 	%fd323, [retval0];
	ld.param.b32 	%r140, [retval0+8];
	} // callseq 4
$L__BB1_46:
	add.s32 	%r141, %r140, 1;
	bra.uni 	$L__BB1_48;
$L__BB1_47:
	mov.f64 	%fd224, 0d0000000000000000;
	mul.rn.f64 	%fd323, %fd44, %fd224;
	mov.b32 	%r141, 1;
$L__BB1_48:
	shl.b32 	%r110, %r141, 6;
	cvt.u64.u32 	%rd77, %r110;
	and.b64  	%rd78, %rd77, 64;
	add.s64 	%rd80, %rd75, %rd78;
	mul.rn.f64 	%fd225, %fd323, %fd323;
	and.b32  	%r111, %r141, 1;
	setp.eq.b32 	%p36, %r111, 1;
	selp.f64 	%fd226, 0dBDA8FF8320FD8164, 0d3DE5DB65F9785EBA, %p36;
	ld.global.nc.v2.f64 	{%fd227, %fd228}, [%rd80];
	fma.rn.f64 	%fd229, %fd226, %fd225, %fd227;
	fma.rn.f64 	%fd230, %fd229, %fd225, %fd228;
	ld.global.nc.v2.f64 	{%fd231, %fd232}, [%rd80+16];
	fma.rn.f64 	%fd233, %fd230, %fd225, %fd231;
	fma.rn.f64 	%fd234, %fd233, %fd225, %fd232;
	ld.global.nc.v2.f64 	{%fd235, %fd236}, [%rd80+32];
	fma.rn.f64 	%fd237, %fd234, %fd225, %fd235;
	fma.rn.f64 	%fd238, %fd237, %fd225, %fd236;
	fma.rn.f64 	%fd239, %fd238, %fd323, %fd323;
	fma.rn.f64 	%fd240, %fd238, %fd225, 0d3FF0000000000000;
	selp.f64 	%fd241, %fd240, %fd239, %p36;
	and.b32  	%r112, %r141, 2;
	setp.eq.s32 	%p37, %r112, 0;
	mov.f64 	%fd242, 0d0000000000000000;
	sub.f64 	%fd243, %fd242, %fd241;
	selp.f64 	%fd244, %fd241, %fd243, %p37;
	mul.f64 	%fd245, %fd244, 0dC024000000000000;
	fma.rn.f64 	%fd246, %fd43, %fd43, %fd245;
	add.f64 	%fd328, %fd42, %fd246;
	add.s32 	%r137, %r137, 2;
	add.s64 	%rd104, %rd104, 16;
	setp.ne.s32 	%p38, %r137, 0;
	@%p38 bra 	$L__BB1_38;
	and.b32  	%r113, %r73, 2147483646;
	cvt.u64.u32 	%rd105, %r113;
$L__BB1_50:
	and.b32  	%r114, %r73, 1;
	setp.eq.b32 	%p39, %r114, 1;
	not.pred 	%p40, %p39;
	@%p40 bra 	$L__BB1_57;
	shl.b64 	%rd81, %rd105, 3;
	mov.u64 	%rd82, tempParticle2;
	add.s64 	%rd83, %rd82, %rd81;
	ld.global.f64 	%fd54, [%rd83];
	ld.const.f64 	%fd247, [PI];
	add.f64 	%fd248, %fd247, %fd247;
	mul.f64 	%fd55, %fd54, %fd248;
	abs.f64 	%fd56, %fd55;
	setp.eq.f64 	%p41, %fd56, 0d7FF0000000000000;
	@%p41 bra 	$L__BB1_55;
	mul.f64 	%fd249, %fd55, 0d3FE45F306DC9C883;
	cvt.rni.s32.f64 	%r142, %fd249;
	cvt.rn.f64.s32 	%fd250, %r142;
	fma.rn.f64 	%fd251, %fd250, 0dBFF921FB54442D18, %fd55;
	fma.rn.f64 	%fd252, %fd250, 0dBC91A62633145C00, %fd251;
	fma.rn.f64 	%fd327, %fd250, 0dB97B839A252049C0, %fd252;
	setp.ltu.f64 	%p42, %fd56, 0d41E0000000000000;
	@%p42 bra 	$L__BB1_54;
	{ // callseq 5, 0
	.param .b64 param0;
	st.param.f64 	[param0], %fd55;
	.param .align 16 .b8 retval0[16];
	call.uni (retval0), 
	__internal_trig_reduction_slowpathd, 
	(
	param0
	);
	ld.param.f64 	%fd327, [retval0];
	ld.param.b32 	%r142, [retval0+8];
	} // callseq 5
$L__BB1_54:
	add.s32 	%r143, %r142, 1;
	bra.uni 	$L__BB1_56;
$L__BB1_55:
	mov.f64 	%fd254, 0d0000000000000000;
	mul.rn.f64 	%fd327, %fd55, %fd254;
	mov.b32 	%r143, 1;
$L__BB1_56:
	shl.b32 	%r117, %r143, 6;
	cvt.u64.u32 	%rd84, %r117;
	and.b64  	%rd85, %rd84, 64;
	mov.u64 	%rd86, __cudart_sin_cos_coeffs;
	add.s64 	%rd87, %rd86, %rd85;
	mul.rn.f64 	%fd255, %fd327, %fd327;
	and.b32  	%r118, %r143, 1;
	setp.eq.b32 	%p43, %r118, 1;
	selp.f64 	%fd256, 0dBDA8FF8320FD8164, 0d3DE5DB65F9785EBA, %p43;
	ld.global.nc.v2.f64 	{%fd257, %fd258}, [%rd87];
	fma.rn.f64 	%fd259, %fd256, %fd255, %fd257;
	fma.rn.f64 	%fd260, %fd259, %fd255, %fd258;
	ld.global.nc.v2.f64 	{%fd261, %fd262}, [%rd87+16];
	fma.rn.f64 	%fd263, %fd260, %fd255, %fd261;
	fma.rn.f64 	%fd264, %fd263, %fd255, %fd262;
	ld.global.nc.v2.f64 	{%fd265, %fd266}, [%rd87+32];
	fma.rn.f64 	%fd267, %fd264, %fd255, %fd265;
	fma.rn.f64 	%fd268, %fd267, %fd255, %fd266;
	fma.rn.f64 	%fd269, %fd268, %fd327, %fd327;
	fma.rn.f64 	%fd270, %fd268, %fd255, 0d3FF0000000000000;
	selp.f64 	%fd271, %fd270, %fd269, %p43;
	and.b32  	%r119, %r143, 2;
	setp.eq.s32 	%p44, %r119, 0;
	mov.f64 	%fd272, 0d0000000000000000;
	sub.f64 	%fd273, %fd272, %fd271;
	selp.f64 	%fd274, %fd271, %fd273, %p44;
	mul.f64 	%fd275, %fd274, 0dC024000000000000;
	fma.rn.f64 	%fd276, %fd54, %fd54, %fd275;
	add.f64 	%fd328, %fd328, %fd276;
$L__BB1_57:
	mul.lo.s32 	%r120, %r73, 10;
	cvt.rn.f64.s32 	%fd277, %r120;
	setp.lt.s32 	%p45, %r73, 1;
	add.f64 	%fd278, %fd328, %fd277;
	add.f64 	%fd279, %fd318, %fd277;
	setp.geu.f64 	%p46, %fd279, %fd278;
	or.pred  	%p47, %p46, %p45;
	@%p47 bra 	$L__BB1_70;
	and.b32  	%r53, %r73, 15;
	setp.lt.u32 	%p48, %r73, 16;
	mov.b32 	%r147, 0;
	@%p48 bra 	$L__BB1_61;
	and.b32  	%r147, %r73, 2147483632;
	neg.s32 	%r145, %r147;
	add.s64 	%rd17, %rd2, 64;
	add.s64 	%rd18, %rd1, 64;
	mov.u32 	%r144, %r3;
$L__BB1_60:
	.pragma "nounroll";
	mul.wide.s32 	%rd88, %r144, 8;
	add.s64 	%rd89, %rd17, %rd88;
	add.s64 	%rd90, %rd18, %rd88;
	ld.global.f64 	%fd280, [%rd89+-64];
	st.global.f64 	[%rd90+-64], %fd280;
	ld.global.f64 	%fd281, [%rd89+-56];
	st.global.f64 	[%rd90+-56], %fd281;
	ld.global.f64 	%fd282, [%rd89+-48];
	st.global.f64 	[%rd90+-48], %fd282;
	ld.global.f64 	%fd283, [%rd89+-40];
	st.global.f64 	[%rd90+-40], %fd283;
	ld.global.f64 	%fd284, [%rd89+-32];
	st.global.f64 	[%rd90+-32], %fd284;
	ld.global.f64 	%fd285, [%rd89+-24];
	st.global.f64 	[%rd90+-24], %fd285;
	ld.global.f64 	%fd286, [%rd89+-16];
	st.global.f64 	[%rd90+-16], %fd286;
	ld.global.f64 	%fd287, [%rd89+-8];
	st.global.f64 	[%rd90+-8], %fd287;
	ld.global.f64 	%fd288, [%rd89];
	st.global.f64 	[%rd90], %fd288;
	ld.global.f64 	%fd289, [%rd89+8];
	st.global.f64 	[%rd90+8], %fd289;
	ld.global.f64 	%fd290, [%rd89+16];
	st.global.f64 	[%rd90+16], %fd290;
	ld.global.f64 	%fd291, [%rd89+24];
	st.global.f64 	[%rd90+24], %fd291;
	ld.global.f64 	%fd292, [%rd89+32];
	st.global.f64 	[%rd90+32], %fd292;
	ld.global.f64 	%fd293, [%rd89+40];
	st.global.f64 	[%rd90+40], %fd293;
	ld.global.f64 	%fd294, [%rd89+48];
	st.global.f64 	[%rd90+48], %fd294;
	ld.global.f64 	%fd295, [%rd89+56];
	st.global.f64 	[%rd90+56], %fd295;
	add.s32 	%r145, %r145, 16;
	add.s32 	%r144, %r144, 16;
	setp.ne.s32 	%p49, %r145, 0;
	@%p49 bra 	$L__BB1_60;
$L__BB1_61:
	setp.eq.s32 	%p50, %r53, 0;
	@%p50 bra 	$L__BB1_70;
	and.b32  	%r61, %r73, 7;
	setp.lt.u32 	%p51, %r53, 8;
	@%p51 bra 	$L__BB1_64;
	add.s32 	%r122, %r147, %r3;
	mul.wide.s32 	%rd91, %r122, 8;
	add.s64 	%rd92, %rd2, %rd91;
	ld.global.f64 	%fd296, [%rd92];
	add.s64 	%rd93, %rd1, %rd91;
	st.global.f64 	[%rd93], %fd296;
	ld.global.f64 	%fd297, [%rd92+8];
	st.global.f64 	[%rd93+8], %fd297;
	ld.global.f64 	%fd298, [%rd92+16];
	st.global.f64 	[%rd93+16], %fd298;
	ld.global.f64 	%fd299, [%rd92+24];
	st.global.f64 	[%rd93+24], %fd299;
	ld.global.f64 	%fd300, [%rd92+32];
	st.global.f64 	[%rd93+32], %fd300;
	ld.global.f64 	%fd301, [%rd92+40];
	st.global.f64 	[%rd93+40], %fd301;
	ld.global.f64 	%fd302, [%rd92+48];
	st.global.f64 	[%rd93+48], %fd302;
	ld.global.f64 	%fd303, [%rd92+56];
	st.global.f64 	[%rd93+56], %fd303;
	add.s32 	%r147, %r147, 8;
$L__BB1_64:
	setp.eq.s32 	%p52, %r61, 0;
	@%p52 bra 	$L__BB1_70;
	and.b32  	%r64, %r73, 3;
	setp.lt.u32 	%p53, %r61, 4;
	@%p53 bra 	$L__BB1_67;
	add.s32 	%r123, %r147, %r3;
	mul.wide.s32 	%rd94, %r123, 8;
	add.s64 	%rd95, %rd2, %rd94;
	ld.global.f64 	%fd304, [%rd95];
	add.s64 	%rd96, %rd1, %rd94;
	st.global.f64 	[%rd96], %fd304;
	ld.global.f64 	%fd305, [%rd95+8];
	st.global.f64 	[%rd96+8], %fd305;
	ld.global.f64 	%fd306, [%rd95+16];
	st.global.f64 	[%rd96+16], %fd306;
	ld.global.f64 	%fd307, [%rd95+24];
	st.global.f64 	[%rd96+24], %fd307;
	add.s32 	%r147, %r147, 4;
$L__BB1_67:
	setp.eq.s32 	%p54, %r64, 0;
	@%p54 bra 	$L__BB1_70;
	add.s32 	%r124, %r2, %r147;
	add.s32 	%r150, %r124, %r1;
	neg.s32 	%r149, %r64;
$L__BB1_69:
	.pragma "nounroll";
	mul.wide.s32 	%rd97, %r150, 8;
	add.s64 	%rd98, %rd1, %rd97;
	add.s64 	%rd99, %rd2, %rd97;
	ld.global.f64 	%fd308, [%rd99];
	st.global.f64 	[%rd98], %fd308;
	add.s32 	%r150, %r150, 1;
	add.s32 	%r149, %r149, 1;
	setp.ne.s32 	%p55, %r149, 0;
	@%p55 bra 	$L__BB1_69;
$L__BB1_70:
	ret;

}
.func  (.param .align 16 .b8 func_retval0[16]) __internal_trig_reduction_slowpathd(
	.param .b64 __internal_trig_reduction_slowpathd_param_0
)
{
	.local .align 8 .b8 	__local_depot2[40];
	.reg .b64 	%SP;
	.reg .b64 	%SPL;
	.reg .pred 	%p<10>;
	.reg .b32 	%r<47>;
	.reg .b64 	%rd<74>;
	.reg .b64 	%fd<5>;

	mov.u64 	%SPL, __local_depot2;
	ld.param.f64 	%fd4, [__internal_trig_reduction_slowpathd_param_0];
	add.u64 	%rd1, %SPL, 0;
	{
	.reg .b32 %temp; 
	mov.b64 	{%temp, %r1}, %fd4;
	}
	shr.u32 	%r2, %r1, 20;
	and.b32  	%r3, %r2, 2047;
	setp.eq.s32 	%p1, %r3, 2047;
	mov.b32 	%r46, 0;
	@%p1 bra 	$L__BB2_9;
	add.s32 	%r20, %r3, -1024;
	mov.b64 	%rd20, %fd4;
	shl.b64 	%rd2, %rd20, 11;
	shr.u32 	%r4, %r20, 6;
	sub.s32 	%r45, 15, %r4;
	sub.s32 	%r21, 19, %r4;
	setp.lt.u32 	%p2, %r20, 128;
	selp.b32 	%r6, 18, %r21, %p2;
	setp.ge.s32 	%p3, %r45, %r6;
	mov.b64 	%rd70, 0;
	@%p3 bra 	$L__BB2_4;
	add.s32 	%r23, %r6, %r4;
	neg.s32 	%r43, %r23;
	or.b64  	%rd3, %rd2, -9223372036854775808;
	mov.b64 	%rd70, 0;
	mov.b32 	%r42, 0;
	mov.u64 	%rd25, __cudart_i2opi_d;
	mov.u32 	%r44, %r45;
$L__BB2_3:
	.pragma "nounroll";
	mul.wide.s32 	%rd22, %r42, 8;
	add.s64 	%rd23, %rd1, %rd22;
	mul.wide.s32 	%rd24, %r44, 8;
	add.s64 	%rd26, %rd25, %rd24;
	ld.global.nc.u64 	%rd27, [%rd26];
	{
	.reg .u32 %r0, %r1, %r2, %r3, %alo, %ahi, %blo, %bhi, %clo, %chi;
	mov.b64 	{%alo,%ahi}, %rd27;
	mov.b64 	{%blo,%bhi}, %rd3;
	mov.b64 	{%clo,%chi}, %rd70;
	mad.lo.cc.u32 	%r0, %alo, %blo, %clo;
	madc.hi.cc.u32 	%r1, %alo, %blo, %chi;
	madc.hi.u32 	%r2, %alo, %bhi, 0;
	mad.lo.cc.u32 	%r1, %alo, %bhi, %r1;
	madc.hi.cc.u32 	%r2, %ahi, %blo, %r2;
	madc.hi.u32 	%r3, %ahi, %bhi, 0;
	mad.lo.cc.u32 	%r1, %ahi, %blo, %r1;
	madc.lo.cc.u32 	%r2, %ahi, %bhi, %r2;
	addc.u32 	%r3, %r3, 0;
	mov.b64 	%rd28, {%r0,%r1};
	mov.b64 	%rd70, {%r2,%r3};
	}
	st.local.u64 	[%rd23], %rd28;
	add.s32 	%r44, %r44, 1;
	add.s32 	%r43, %r43, 1;
	add.s32 	%r42, %r42, 1;
	setp.ne.s32 	%p4, %r43, -15;
	mov.u32 	%r45, %r6;
	@%p4 bra 	$L__BB2_3;
$L__BB2_4:
	cvt.s64.s32 	%rd29, %r45;
	cvt.u64.u32 	%rd30, %r4;
	add.s64 	%rd31, %rd30, %rd29;
	shl.b64 	%rd32, %rd31, 3;
	add.s64 	%rd33, %rd1, %rd32;
	st.local.u64 	[%rd33+-120], %rd70;
	and.b32  	%r15, %r2, 63;
	ld.local.u64 	%rd72, [%rd1+16];
	ld.local.u64 	%rd71, [%rd1+24];
	setp.eq.s32 	%p5, %r15, 0;
	@%p5 bra 	$L__BB2_6;
	shl.b64 	%rd34, %rd71, %r15;
	shr.u64 	%rd35, %rd72, 1;
	xor.b32  	%r24, %r15, 63;
	shr.u64 	%rd36, %rd35, %r24;
	or.b64  	%rd71, %rd34, %rd36;
	ld.local.u64 	%rd37, [%rd1+8];
	shl.b64 	%rd38, %rd72, %r15;
	shr.u64 	%rd39, %rd37, 1;
	shr.u64 	%rd40, %rd39, %r24;
	or.b64  	%rd72, %rd38, %rd40;
$L__BB2_6:
	and.b32  	%r25, %r1, -2147483648;
	shr.u64 	%rd41, %rd71, 62;
	cvt.u32.u64 	%r26, %rd41;
	mov.b64 	{%r27, %r28}, %rd71;
	mov.b64 	{%r29, %r30}, %rd72;
	shf.l.wrap.b32 	%r31, %r30, %r27, 2;
	shf.l.wrap.b32 	%r32, %r27, %r28, 2;
	mov.b64 	%rd42, {%r31, %r32};
	shl.b64 	%rd43, %rd72, 2;
	shr.u64 	%rd44, %rd42, 63;
	cvt.u32.u64 	%r33, %rd44;
	add.s32 	%r34, %r33, %r26;
	setp.eq.s32 	%p6, %r25, 0;
	neg.s32 	%r35, %r34;
	selp.b32 	%r46, %r34, %r35, %p6;
	setp.gt.s64 	%p7, %rd42, -1;
	mov.b64 	%rd45, 0;
	{
	.reg .u32 %r0, %r1, %r2, %r3, %a0, %a1, %a2, %a3, %b0, %b1, %b2, %b3;
	mov.b64 	{%a0,%a1}, %rd45;
	mov.b64 	{%a2,%a3}, %rd45;
	mov.b64 	{%b0,%b1}, %rd43;
	mov.b64 	{%b2,%b3}, %rd42;
	sub.cc.u32 	%r0, %a0, %b0;
	subc.cc.u32 	%r1, %a1, %b1;
	subc.cc.u32 	%r2, %a2, %b2;
	subc.u32 	%r3, %a3, %b3;
	mov.b64 	%rd46, {%r0,%r1};
	mov.b64 	%rd47, {%r2,%r3};
	}
	xor.b32  	%r36, %r25, -2147483648;
	selp.b64 	%rd73, %rd42, %rd47, %p7;
	selp.b64 	%rd14, %rd43, %rd46, %p7;
	selp.b32 	%r17, %r25, %r36, %p7;
	clz.b64 	%r37, %rd73;
	cvt.u64.u32 	%rd15, %r37;
	setp.eq.s32 	%p8, %r37, 0;
	@%p8 bra 	$L__BB2_8;
	cvt.u32.u64 	%r38, %rd15;
	and.b32  	%r39, %r38, 63;
	shl.b64 	%rd48, %rd73, %r39;
	shr.u64 	%rd49, %rd14, 1;
	not.b32 	%r40, %r38;
	and.b32  	%r41, %r40, 63;
	shr.u64 	%rd50, %rd49, %r41;
	or.b64  	%rd73, %rd48, %rd50;
$L__BB2_8:
	mov.b64 	%rd51, -3958705157555305931;
	{
	.reg .u32 %r0, %r1, %r2, %r3, %alo, %ahi, %blo, %bhi;
	mov.b64 	{%alo,%ahi}, %rd73;
	mov.b64 	{%blo,%bhi}, %rd51;
	mul.lo.u32 	%r0, %alo, %blo;
	mul.hi.u32 	%r1, %alo, %blo;
	mad.lo.cc.u32 	%r1, %alo, %bhi, %r1;
	madc.hi.u32 	%r2, %alo, %bhi, 0;
	mad.lo.cc.u32 	%r1, %ahi, %blo, %r1;
	madc.hi.cc.u32 	%r2, %ahi, %blo, %r2;
	madc.hi.u32 	%r3, %ahi, %bhi, 0;
	mad.lo.cc.u32 	%r2, %ahi, %bhi, %r2;
	addc.u32 	%r3, %r3, 0;
	mov.b64 	%rd52, {%r0,%r1};
	mov.b64 	%rd53, {%r2,%r3};
	}
	setp.gt.s64 	%p9, %rd53, 0;
	{
	.reg .u32 %r0, %r1, %r2, %r3, %a0, %a1, %a2, %a3, %b0, %b1, %b2, %b3;
	mov.b64 	{%a0,%a1}, %rd52;
	mov.b64 	{%a2,%a3}, %rd53;
	mov.b64 	{%b0,%b1}, %rd52;
	mov.b64 	{%b2,%b3}, %rd53;
	add.cc.u32 	%r0, %a0, %b0;
	addc.cc.u32 	%r1, %a1, %b1;
	addc.cc.u32 	%r2, %a2, %b2;
	addc.u32 	%r3, %a3, %b3;
	mov.b64 	%rd54, {%r0,%r1};
	mov.b64 	%rd55, {%r2,%r3};
	}
	selp.b64 	%rd56, %rd55, %rd53, %p9;
	selp.s64 	%rd57, -1, 0, %p9;
	sub.s64 	%rd58, %rd57, %rd15;
	cvt.u64.u32 	%rd59, %r17;
	shl.b64 	%rd60, %rd59, 32;
	add.s64 	%rd61, %rd56, 1;
	shr.u64 	%rd62, %rd61, 10;
	add.s64 	%rd63, %rd62, 1;
	shr.u64 	%rd64, %rd63, 1;
	shl.b64 	%rd65, %rd58, 52;
	add.s64 	%rd66, %rd65, %rd64;
	add.s64 	%rd67, %rd66, 4602678819172646912;
	or.b64  	%rd68, %rd67, %rd60;
	mov.b64 	%fd4, %rd68;
$L__BB2_9:
	st.param.f64 	[func_retval0], %fd4;
	st.param.b32 	[func_retval0+8], %r46;
	ret;

}


// ===== COMPILED SASS (sm_100) =====

	.target	sm_100

	.elftype	@"ET_EXEC"


//--------------------- .note.nv.tkinfo           --------------------------
	.section	.note.nv.tkinfo,"",@"SHT_NOTE"
	.sectionflags	@"SHF_NOTE_NV_TKINFO"
	.tkinfo
        /*0018*/ 	.word	0x00000002
        /*0030*/ 	.string	""
        /*0030*/ 	.string	"ptxas"
        /*0030*/ 	.string	"Cuda compilation tools, release 13.0, V13.0.88"
        /*0030*/ 	.string	"Build cuda_13.0.r13.0/compiler.36424714_0"
        /*0030*/ 	.string	"-arch sm_100 -m 64 "



//--------------------- .note.nv.cuinfo           --------------------------
	.section	.note.nv.cuinfo,"",@"SHT_NOTE"
	.sectionflags	@"SHF_NOTE_NV_CUINFO"
        /*0018*/ 	.short	0x0002
        /*001a*/ 	.short	0x0064
        /*001c*/ 	.short	0x0082
	.zero		2


//--------------------- .nv.info                  --------------------------
	.section	.nv.info,"",@"SHT_CUDA_INFO"
	.align	4


	//----- nvinfo : EIATTR_REGCOUNT
	.align		4
        /*0000*/ 	.byte	0x04, 0x2f
        /*0002*/ 	.short	(.L_8 - .L_7)
	.align		4
.L_7:
        /*0004*/ 	.word	index@(kernelUpdateParticle)
        /*0008*/ 	.word	0x00000012


	//----- nvinfo : EIATTR_FRAME_SIZE
	.align		4
.L_8:
        /*000c*/ 	.byte	0x04, 0x11
        /*000e*/ 	.short	(.L_10 - .L_9)
	.align		4
.L_9:
        /*0010*/ 	.word	index@(kernelUpdateParticle)
        /*0014*/ 	.word	0x00000000


	//----- nvinfo : EIATTR_REGCOUNT
	.align		4
.L_10:
        /*0018*/ 	.byte	0x04, 0x2f
        /*001a*/ 	.short	(.L_12 - .L_11)
	.align		4
.L_11:
        /*001c*/ 	.word	index@(kernelUpdatePBest)
        /*0020*/ 	.word	0x00000022


	//----- nvinfo : EIATTR_FRAME_SIZE
	.align		4
.L_12:
        /*0024*/ 	.byte	0x04, 0x11
        /*0026*/ 	.short	(.L_14 - .L_13)
	.align		4
.L_13:
        /*0028*/ 	.word	index@($kernelUpdatePBest$__internal_trig_reduction_slowpathd)
        /*002c*/ 	.word	0x00000028


	//----- nvinfo : EIATTR_FRAME_SIZE
	.align		4
.L_14:
        /*0030*/ 	.byte	0x04, 0x11
        /*0032*/ 	.short	(.L_16 - .L_15)
	.align		4
.L_15:
        /*0034*/ 	.word	index@(kernelUpdatePBest)
        /*0038*/ 	.word	0x00000028


	//----- nvinfo : EIATTR_MIN_STACK_SIZE
	.align		4
.L_16:
        /*003c*/ 	.byte	0x04, 0x12
        /*003e*/ 	.short	(.L_18 - .L_17)
	.align		4
.L_17:
        /*0040*/ 	.word	index@(kernelUpdatePBest)
        /*0044*/ 	.word	0x00000028


	//----- nvinfo : EIATTR_MIN_STACK_SIZE
	.align		4
.L_18:
        /*0048*/ 	.byte	0x04, 0x12
        /*004a*/ 	.short	(.L_20 - .L_19)
	.align		4
.L_19:
        /*004c*/ 	.word	index@(kernelUpdateParticle)
        /*0050*/ 	.word	0x00000000
.L_20:


//--------------------- .nv.compat                --------------------------
	.section	.nv.compat,"",@"SHT_CUDA_COMPAT_INFO"
	.align	4
        /*0000*/ 	.byte	0x02, 0x09, 0x00, 0x00, 0x02, 0x02, 0x01, 0x00, 0x02, 0x05, 0x05, 0x00, 0x03, 0x07, 0x01, 0x01
        /*0010*/ 	.byte	0x02, 0x03, 0x00, 0x00, 0x02, 0x06, 0x01, 0x00, 0x04, 0x0b, 0x08, 0x00, 0x01, 0x00, 0x00, 0x00
        /*0020*/ 	.byte	0x00, 0x00, 0x00, 0x00


//--------------------- .nv.info.kernelUpdatePBest --------------------------
	.section	.nv.info.kernelUpdatePBest,"",@"SHT_CUDA_INFO"
	.sectionflags	@""
	.align	4


	//----- nvinfo : EIATTR_CUDA_API_VERSION
	.align		4
        /*0000*/ 	.byte	0x04, 0x37
        /*0002*/ 	.short	(.L_22 - .L_21)
.L_21:
        /*0004*/ 	.word	0x00000082


	//----- nvinfo : EIATTR_KPARAM_INFO
	.align		4
.L_22:
        /*0008*/ 	.byte	0x04, 0x17
        /*000a*/ 	.short	(.L_24 - .L_23)
.L_23:
        /*000c*/ 	.word	0x00000000
        /*0010*/ 	.short	0x0004
        /*0012*/ 	.short	0x001c
        /*0014*/ 	.byte	0x00, 0xf0, 0x11, 0x00


	//----- nvinfo : EIATTR_KPARAM_INFO
	.align		4
.L_24:
        /*0018*/ 	.byte	0x04, 0x17
        /*001a*/ 	.short	(.L_26 - .L_25)
.L_25:
        /*001c*/ 	.word	0x00000000
        /*0020*/ 	.short	0x0003
        /*0022*/ 	.short	0x0018
        /*0024*/ 	.byte	0x00, 0xf0, 0x11, 0x00


	//----- nvinfo : EIATTR_KPARAM_INFO
	.align		4
.L_26:
        /*0028*/ 	.byte	0x04, 0x17
        /*002a*/ 	.short	(.L_28 - .L_27)
.L_27:
        /*002c*/ 	.word	0x00000000
        /*0030*/ 	.short	0x0002
        /*0032*/ 	.short	0x0010
        /*0034*/ 	.byte	0x00, 0xf5, 0x21, 0x00


	//----- nvinfo : EIATTR_KPARAM_INFO
	.align		4
.L_28:
        /*0038*/ 	.byte	0x04, 0x17
        /*003a*/ 	.short	(.L_30 - .L_29)
.L_29:
        /*003c*/ 	.word	0x00000000
        /*0040*/ 	.short	0x0001
        /*0042*/ 	.short	0x0008
        /*0044*/ 	.byte	0x00, 0xf5, 0x21, 0x00


	//----- nvinfo : EIATTR_KPARAM_INFO
	.align		4
.L_30:
        /*0048*/ 	.byte	0x04, 0x17
        /*004a*/ 	.short	(.L_32 - .L_31)
.L_31:
        /*004c*/ 	.word	0x00000000
        /*0050*/ 	.short	0x0000
        /*0052*/ 	.short	0x0000
        /*0054*/ 	.byte	0x00, 0xf5, 0x21, 0x00


	//----- nvinfo : EIATTR_SPARSE_MMA_MASK
	.align		4
.L_32:
        /*0058*/ 	.byte	0x03, 0x50
        /*005a*/ 	.short	0x0000


	//----- nvinfo : EIATTR_MAXREG_COUNT
	.align		4
        /*005c*/ 	.byte	0x03, 0x1b
        /*005e*/ 	.short	0x00ff


	//----- nvinfo : EIATTR_MERCURY_ISA_VERSION
	.align		4
        /*0060*/ 	.byte	0x03, 0x5f
        /*0062*/ 	.short	0x0101


	//----- nvinfo : EIATTR_VRC_CTA_INIT_COUNT
	.align		4
        /*0064*/ 	.byte	0x02, 0x4a
	.zero		1
	.zero		1


	//----- nvinfo : EIATTR_EXIT_INSTR_OFFSETS
	.align		4
        /*0068*/ 	.byte	0x04, 0x1c
        /*006a*/ 	.short	(.L_34 - .L_33)


	//   ....[0]....
.L_33:
        /*006c*/ 	.word	0x000000b0


	//   ....[1]....
        /*0070*/ 	.word	0x00000220


	//   ....[2]....
        /*0074*/ 	.word	0x00002780


	//   ....[3]....
        /*0078*/ 	.word	0x00002b00


	//   ....[4]....
        /*007c*/ 	.word	0x00002cb0


	//   ....[5]....
        /*0080*/ 	.word	0x00002de0


	//   ....[6]....
        /*0084*/ 	.word	0x00002eb0


	//----- nvinfo : EIATTR_CRS_STACK_SIZE
	.align		4
.L_34:
        /*0088*/ 	.byte	0x04, 0x1e
        /*008a*/ 	.short	(.L_36 - .L_35)
.L_35:
        /*008c*/ 	.word	0x00000000


	//----- nvinfo : EIATTR_CBANK_PARAM_SIZE
	.align		4
.L_36:
        /*0090*/ 	.byte	0x03, 0x19
        /*0092*/ 	.short	0x0020


	//----- nvinfo : EIATTR_PARAM_CBANK
	.align		4
        /*0094*/ 	.byte	0x04, 0x0a
        /*0096*/ 	.short	(.L_38 - .L_37)
	.align		4
.L_37:
        /*0098*/ 	.word	index@(.nv.constant0.kernelUpdatePBest)
        /*009c*/ 	.short	0x0380
        /*009e*/ 	.short	0x0020


	//----- nvinfo : EIATTR_SW_WAR
	.align		4
.L_38:
        /*00a0*/ 	.byte	0x04, 0x36
        /*00a2*/ 	.short	(.L_40 - .L_39)
.L_39:
        /*00a4*/ 	.word	0x00000008
.L_40:


//--------------------- .nv.info.kernelUpdateParticle --------------------------
	.section	.nv.info.kernelUpdateParticle,"",@"SHT_CUDA_INFO"
	.sectionflags	@""
	.align	4


	//----- nvinfo : EIATTR_CUDA_API_VERSION
	.align		4
        /*0000*/ 	.byte	0x04, 0x37
        /*0002*/ 	.short	(.L_42 - .L_41)
.L_41:
        /*0004*/ 	.word	0x00000082


	//----- nvinfo : EIATTR_KPARAM_INFO
	.align		4
.L_42:
        /*0008*/ 	.byte	0x04, 0x17
        /*000a*/ 	.short	(.L_44 - .L_43)
.L_43:
        /*000c*/ 	.word	0x00000000
        /*0010*/ 	.short	0x0007
        /*0012*/ 	.short	0x0030
        /*0014*/ 	.byte	0x00, 0xf0, 0x21, 0x00


	//----- nvinfo : EIATTR_KPARAM_INFO
	.align		4
.L_44:
        /*0018*/ 	.byte	0x04, 0x17
        /*001a*/ 	.short	(.L_46 - .L_45)
.L_45:
        /*001c*/ 	.word	0x00000000
        /*0020*/ 	.short	0x0006
        /*0022*/ 	.short	0x0028
        /*0024*/ 	.byte	0x00, 0xf0, 0x21, 0x00


	//----- nvinfo : EIATTR_KPARAM_INFO
	.align		4
.L_46:
        /*0028*/ 	.byte	0x04, 0x17
        /*002a*/ 	.short	(.L_48 - .L_47)
.L_47:
        /*002c*/ 	.word	0x00000000
        /*0030*/ 	.short	0x0005
        /*0032*/ 	.short	0x0024
        /*0034*/ 	.byte	0x00, 0xf0, 0x11, 0x00


	//----- nvinfo : EIATTR_KPARAM_INFO
	.align		4
.L_48:
        /*0038*/ 	.byte	0x04, 0x17
        /*003a*/ 	.short	(.L_50 - .L_49)
.L_49:
        /*003c*/ 	.word	0x00000000
        /*0040*/ 	.short	0x0004
        /*0042*/ 	.short	0x0020
        /*0044*/ 	.byte	0x00, 0xf0, 0x11, 0x00


	//----- nvinfo : EIATTR_KPARAM_INFO
	.align		4
.L_50:
        /*0048*/ 	.byte	0x04, 0x17
        /*004a*/ 	.short	(.L_52 - .L_51)
.L_51:
        /*004c*/ 	.word	0x00000000
        /*0050*/ 	.short	0x0003
        /*0052*/ 	.short	0x0018
        /*0054*/ 	.byte	0x00, 0xf5, 0x21, 0x00


	//----- nvinfo : EIATTR_KPARAM_INFO
	.align		4
.L_52:
        /*0058*/ 	.byte	0x04, 0x17
        /*005a*/ 	.short	(.L_54 - .L_53)
.L_53:
        /*005c*/ 	.word	0x00000000
        /*0060*/ 	.short	0x0002
        /*0062*/ 	.short	0x0010
        /*0064*/ 	.byte	0x00, 0xf5, 0x21, 0x00


	//----- nvinfo : EIATTR_KPARAM_INFO
	.align		4
.L_54:
        /*0068*/ 	.byte	0x04, 0x17
        /*006a*/ 	.short	(.L_56 - .L_55)
.L_55:
        /*006c*/ 	.word	0x00000000
        /*0070*/ 	.short	0x0001
        /*0072*/ 	.short	0x0008
        /*0074*/ 	.byte	0x00, 0xf5, 0x21, 0x00


	//----- nvinfo : EIATTR_KPARAM_INFO
	.align		4
.L_56:
        /*0078*/ 	.byte	0x04, 0x17
        /*007a*/ 	.short	(.L_58 - .L_57)
.L_57:
        /*007c*/ 	.word	0x00000000
        /*0080*/ 	.short	0x0000
        /*0082*/ 	.short	0x0000
        /*0084*/ 	.byte	0x00, 0xf5, 0x21, 0x00


	//----- nvinfo : EIATTR_SPARSE_MMA_MASK
	.align		4
.L_58:
        /*0088*/ 	.byte	0x03, 0x50
        /*008a*/ 	.short	0x0000


	//----- nvinfo : EIATTR_MAXREG_COUNT
	.align		4
        /*008c*/ 	.byte	0x03, 0x1b
        /*008e*/ 	.short	0x00ff


	//----- nvinfo : EIATTR_MERCURY_ISA_VERSION
	.align		4
        /*0090*/ 	.byte	0x03, 0x5f
        /*0092*/ 	.short	0x0101


	//----- nvinfo : EIATTR_VRC_CTA_INIT_COUNT
	.align		4
        /*0094*/ 	.byte	0x02, 0x4a
	.zero		1
	.zero		1


	//----- nvinfo : EIATTR_EXIT_INSTR_OFFSETS
	.align		4
        /*0098*/ 	.byte	0x04, 0x1c
        /*009a*/ 	.short	(.L_60 - .L_59)


	//   ....[0]....
.L_59:
        /*009c*/ 	.word	0x00000080


	//   ....[1]....
        /*00a0*/ 	.word	0x00000380


	//----- nvinfo : EIATTR_CBANK_PARAM_SIZE
	.align		4
.L_60:
        /*00a4*/ 	.byte	0x03, 0x19
        /*00a6*/ 	.short	0x0038


	//----- nvinfo : EIATTR_PARAM_CBANK
	.align		4
        /*00a8*/ 	.byte	0x04, 0x0a
        /*00aa*/ 	.short	(.L_62 - .L_61)
	.align		4
.L_61:
        /*00ac*/ 	.word	index@(.nv.constant0.kernelUpdateParticle)
        /*00b0*/ 	.short	0x0380
        /*00b2*/ 	.short	0x0038


	//----- nvinfo : EIATTR_SW_WAR
	.align		4
.L_62:
        /*00b4*/ 	.byte	0x04, 0x36
        /*00b6*/ 	.short	(.L_64 - .L_63)
.L_63:
        /*00b8*/ 	.word	0x00000008
.L_64:


//--------------------- .nv.callgraph             --------------------------
	.section	.nv.callgraph,"",@"SHT_CUDA_CALLGRAPH"
	.align	4
	.sectionentsize	8
	.align		4
        /*0000*/ 	.word	0x00000000
	.align		4
        /*0004*/ 	.word	0xffffffff
	.align		4
        /*0008*/ 	.word	0x00000000
	.align		4
        /*000c*/ 	.word	0xfffffffe
	.align		4
        /*0010*/ 	.word	0x00000000
	.align		4
        /*0014*/ 	.word	0xfffffffd
	.align		4
        /*0018*/ 	.word	0x00000000
	.align		4
        /*001c*/ 	.word	0xfffffffc


//--------------------- .nv.constant3             --------------------------
	.section	.nv.constant3,"a",@progbits
	.align	8
.nv.constant3:
	.type		d_OMEGA,@object
	.size		d_OMEGA,(d_phi - d_OMEGA)
d_OMEGA:
        /*0000*/ 	.byte	0x7b, 0x14, 0xae, 0x47, 0xe1, 0x7a, 0xe4, 0x3f
	.type		d_phi,@object
	.size		d_phi,(PI - d_phi)
d_phi:
        /*0008*/ 	.byte	0x66, 0x66, 0x66, 0x66, 0x66, 0x66, 0xf6, 0x3f
	.type		PI,@object
	.size		PI,(.L_2 - PI)
PI:
        /*0010*/ 	.byte	0x6f, 0x12, 0x83, 0xc0, 0xca, 0x21, 0x09, 0x40
.L_2:


//--------------------- .nv.constant4             --------------------------
	.section	.nv.constant4,"a",@progbits
	.align	8
	.align		8
.nv.constant4:
        /*0000*/ 	.dword	tempParticle1
	.align		8
        /*0008*/ 	.dword	tempParticle2
	.align		8
        /*0010*/ 	.dword	__cudart_i2opi_d
	.align		8
        /*0018*/ 	.dword	__cudart_sin_cos_coeffs


//--------------------- .text.kernelUpdatePBest   --------------------------
	.section	.text.kernelUpdatePBest,"ax",@progbits
	.align	128
        .global         kernelUpdatePBest
        .type           kernelUpdatePBest,@function
        .size           kernelUpdatePBest,(.L_x_37 - kernelUpdatePBest)
        .other          kernelUpdatePBest,@"STO_CUDA_ENTRY STV_DEFAULT"
kernelUpdatePBest:
.text.kernelUpdatePBest:
[----:B------:R-:W0:Y:S01]  /*0000*/  LDC R1, c[0x0][0x37c] ;  /* 0x0000df00ff017b82 */ /* 0x000e220000000800 */
[----:B------:R-:W1:Y:S07]  /*0010*/  S2R R2, SR_TID.X ;  /* 0x0000000000027919 */ /* 0x000e6e0000002100 */
[----:B------:R-:W2:Y:S01]  /*0020*/  S2UR UR7, SR_CTAID.X ;  /* 0x00000000000779c3 */ /* 0x000ea20000002500 */
[----:B------:R-:W2:Y:S01]  /*0030*/  LDCU UR4, c[0x0][0x360] ;  /* 0x00006c00ff0477ac */ /* 0x000ea20008000800 */
[----:B0-----:R-:W-:-:S05]  /*0040*/  VIADD R1, R1, 0xffffffd8 ;  /* 0xffffffd801017836 */ /* 0x001fca0000000000 */
[----:B------:R-:W-:Y:S01]  /*0050*/  R2UR UR8, R1 ;  /* 0x00000000010872ca */ /* 0x000fe200000e0000 */
[----:B------:R-:W0:Y:S01]  /*0060*/  LDC.64 R4, c[0x0][0x398] ;  /* 0x0000e600ff047b82 */ /* 0x000e220000000a00 */
[----:B--2---:R-:W-:-:S06]  /*0070*/  UIMAD UR7, UR7, UR4, URZ ;  /* 0x00000004070772a4 */ /* 0x004fcc000f8e02ff */
[----:B-1----:R-:W-:Y:S02]  /*0080*/  VIADD R0, R2, UR7 ;  /* 0x0000000702007c36 */ /* 0x002fe40008000000 */
[----:B0-----:R-:W-:-:S05]  /*0090*/  IMAD R3, R5, R4, RZ ;  /* 0x0000000405037224 */ /* 0x001fca00078e02ff */
[----:B------:R-:W-:-:S13]  /*00a0*/  ISETP.GE.AND P0, PT, R0, R3, PT ;  /* 0x000000030000720c */ /* 0x000fda0003f06270 */
[----:B------:R-:W-:Y:S05]  /*00b0*/  @P0 EXIT ;  /* 0x000000000000094d */ /* 0x000fea0003800000 */
[----:B------:R-:W-:Y:S02]  /*00c0*/  IABS R4, R5 ;  /* 0x0000000500047213 */ /* 0x000fe40000000000 */
[----:B------:R-:W-:Y:S02]  /*00d0*/  IABS R8, R0 ;  /* 0x0000000000087213 */ /* 0x000fe40000000000 */
[----:B------:R-:W0:Y:S01]  /*00e0*/  I2F.RP R3, R4 ;  /* 0x0000000400037306 */ /* 0x000e220000209400 */
[----:B------:R-:W-:-:S07]  /*00f0*/  ISETP.GE.AND P2, PT, R0, RZ, PT ;  /* 0x000000ff0000720c */ /* 0x000fce0003f46270 */
[----:B0-----:R-:W0:Y:S02]  /*0100*/  MUFU.RCP R3, R3 ;  /* 0x0000000300037308 */ /* 0x001e240000001000 */
[----:B0-----:R-:W-:-:S06]  /*0110*/  VIADD R6, R3, 0xffffffe ;  /* 0x0ffffffe03067836 */ /* 0x001fcc0000000000 */
[----:B------:R0:W1:Y:S02]  /*0120*/  F2I.FTZ.U32.TRUNC.NTZ R7, R6 ;  /* 0x0000000600077305 */ /* 0x000064000021f000 */
[----:B0-----:R-:W-:Y:S02]  /*0130*/  IMAD.MOV.U32 R6, RZ, RZ, RZ ;  /* 0x000000ffff067224 */ /* 0x001fe400078e00ff */
[----:B-1----:R-:W-:-:S04]  /*0140*/  IMAD.MOV R9, RZ, RZ, -R7 ;  /* 0x000000ffff097224 */ /* 0x002fc800078e0a07 */
[----:B------:R-:W-:-:S04]  /*0150*/  IMAD R9, R9, R4, RZ ;  /* 0x0000000409097224 */ /* 0x000fc800078e02ff */
[----:B------:R-:W-:-:S06]  /*0160*/  IMAD.HI.U32 R7, R7, R9, R6 ;  /* 0x0000000907077227 */ /* 0x000fcc00078e0006 */
[----:B------:R-:W-:-:S04]  /*0170*/  IMAD.HI.U32 R7, R7, R8, RZ ;  /* 0x0000000807077227 */ /* 0x000fc800078e00ff */
[----:B------:R-:W-:-:S04]  /*0180*/  IMAD.MOV R7, RZ, RZ, -R7 ;  /* 0x000000ffff077224 */ /* 0x000fc800078e0a07 */
[----:B------:R-:W-:-:S05]  /*0190*/  IMAD R3, R4, R7, R8 ;  /* 0x0000000704037224 */ /* 0x000fca00078e0208 */
[----:B------:R-:W-:-:S13]  /*01a0*/  ISETP.GT.U32.AND P0, PT, R4, R3, PT ;  /* 0x000000030400720c */ /* 0x000fda0003f04070 */
[----:B------:R-:W-:Y:S01]  /*01b0*/  @!P0 IMAD.IADD R3, R3, 0x1, -R4 ;  /* 0x0000000103038824 */ /* 0x000fe200078e0a04 */
[----:B------:R-:W-:-:S04]  /*01c0*/  ISETP.NE.AND P0, PT, R5, RZ, PT ;  /* 0x000000ff0500720c */ /* 0x000fc80003f05270 */
[----:B------:R-:W-:-:S13]  /*01d0*/  ISETP.GT.U32.AND P1, PT, R4, R3, PT ;  /* 0x000000030400720c */ /* 0x000fda0003f24070 */
[----:B------:R-:W-:-:S04]  /*01e0*/  @!P1 IMAD.IADD R3, R3, 0x1, -R4 ;  /* 0x0000000103039824 */ /* 0x000fc800078e0a04 */
[----:B------:R-:W-:Y:S01]  /*01f0*/  @!P2 IMAD.MOV R3, RZ, RZ, -R3 ;  /* 0x000000ffff03a224 */ /* 0x000fe200078e0a03 */
[----:B------:R-:W-:-:S04]  /*0200*/  @!P0 LOP3.LUT R3, RZ, R5, RZ, 0x33, !PT ;  /* 0x00000005ff038212 */ /* 0x000fc800078e33ff */
[----:B------:R-:W-:-:S13]  /*0210*/  ISETP.NE.AND P0, PT, R3, RZ, PT ;  /* 0x000000ff0300720c */ /* 0x000fda0003f05270 */
[----:B------:R-:W-:Y:S05]  /*0220*/  @P0 EXIT ;  /* 0x000000000000094d */ /* 0x000fea0003800000 */
[----:B------:R-:W-:Y:S01]  /*0230*/  ISETP.GE.AND P0, PT, R5, 0x1, PT ;  /* 0x000000010500780c */ /* 0x000fe20003f06270 */
[----:B------:R-:W0:Y:S01]  /*0240*/  LDCU.64 UR18, c[0x0][0x358] ;  /* 0x00006b00ff1277ac */ /* 0x000e220008000a00 */
[----:B------:R-:W-:-:S11]  /*0250*/  CS2R R6, SRZ ;  /* 0x0000000000067805 */ /* 0x000fd6000001ff00 */
[----:B------:R-:W-:Y:S05]  /*0260*/  @!P0 BRA `(.L_x_0) ;  /* 0x0000001400a88947 */ /* 0x000fea0003800000 */
[----:B------:R-:W1:Y:S01]  /*0270*/  LDCU.64 UR10, c[0x4][URZ] ;  /* 0x01000000ff0a77ac */ /* 0x000e620008000a00 */
[C---:B------:R-:W-:Y:S01]  /*0280*/  ISETP.GE.U32.AND P1, PT, R5.reuse, 0x8, PT ;  /* 0x000000080500780c */ /* 0x040fe20003f26070 */
[----:B------:R-:W-:Y:S01]  /*0290*/  IMAD.MOV.U32 R3, RZ, RZ, RZ ;  /* 0x000000ffff037224 */ /* 0x000fe200078e00ff */
[----:B------:R-:W-:Y:S01]  /*02a0*/  LOP3.LUT R24, R5, 0x7, RZ, 0xc0, !PT ;  /* 0x0000000705187812 */ /* 0x000fe200078ec0ff */
[----:B------:R-:W-:Y:S01]  /*02b0*/  UMOV UR4, 0x20 ;  /* 0x0000002000047882 */ /* 0x000fe20000000000 */
[----:B------:R-:W-:Y:S02]  /*02c0*/  UMOV UR5, 0x0 ;  /* 0x0000000000057882 */ /* 0x000fe40000000000 */
[----:B------:R-:W-:Y:S01]  /*02d0*/  ISETP.NE.AND P0, PT, R24, RZ, PT ;  /* 0x000000ff1800720c */ /* 0x000fe20003f05270 */
[----:B-1----:R-:W-:-:S06]  /*02e0*/  UIMAD.WIDE.U32 UR4, UR10, 0x1, UR4 ;  /* 0x000000010a0478a5 */ /* 0x002fcc000f8e0004 */
[----:B------:R-:W-:Y:S06]  /*02f0*/  @!P1 BRA `(.L_x_1) ;  /* 0x0000000400109947 */ /* 0x000fec0003800000 */
[----:B------:R-:W1:Y:S01]  /*0300*/  LDCU.64 UR16, c[0x4][0x8] ;  /* 0x01000100ff1077ac */ /* 0x000e620008000a00 */
[----:B------:R-:W-:Y:S01]  /*0310*/  LOP3.LUT R3, R5, 0x7ffffff8, RZ, 0xc0, !PT ;  /* 0x7ffffff805037812 */ /* 0x000fe200078ec0ff */
[----:B------:R-:W-:Y:S01]  /*0320*/  IMAD.U32 R6, RZ, RZ, UR4 ;  /* 0x00000004ff067e24 */ /* 0x000fe2000f8e00ff */
[----:B------:R-:W2:Y:S01]  /*0330*/  LDCU.128 UR12, c[0x0][0x380] ;  /* 0x00007000ff0c77ac */ /* 0x000ea20008000c00 */
[----:B------:R-:W-:Y:S02]  /*0340*/  IMAD.MOV.U32 R12, RZ, RZ, R0 ;  /* 0x000000ffff0c7224 */ /* 0x000fe400078e0000 */
[----:B------:R-:W-:Y:S01]  /*0350*/  IMAD.MOV.U32 R22, RZ, RZ, R6 ;  /* 0x000000ffff167224 */ /* 0x000fe200078e0006 */
[----:B------:R-:W-:Y:S01]  /*0360*/  UIADD3 UR10, UPT, UPT, UR5, UR11, URZ ;  /* 0x0000000b050a7290 */ /* 0x000fe2000fffe0ff */
[----:B------:R-:W-:Y:S02]  /*0370*/  IMAD.MOV R13, RZ, RZ, -R3 ;  /* 0x000000ffff0d7224 */ /* 0x000fe400078e0a03 */
[----:B------:R-:W-:-:S03]  /*0380*/  IMAD.U32 R7, RZ, RZ, UR5 ;  /* 0x00000005ff077e24 */ /* 0x000fc6000f8e00ff */
[----:B------:R-:W-:Y:S01]  /*0390*/  IMAD.U32 R23, RZ, RZ, UR10 ;  /* 0x0000000aff177e24 */ /* 0x000fe2000f8e00ff */
[----:B-1----:R-:W-:-:S04]  /*03a0*/  UIADD3 UR6, UP1, UPT, UR16, 0x20, URZ ;  /* 0x0000002010067890 */ /* 0x002fc8000ff3e0ff */
[----:B------:R-:W-:Y:S02]  /*03b0*/  UIADD3.X UR9, UPT, UPT, URZ, UR17, URZ, UP1, !UPT ;  /* 0x00000011ff097290 */ /* 0x000fe40008ffe4ff */
[----:B--2---:R-:W-:Y:S01]  /*03c0*/  UIADD3 UR11, UP0, UPT, UR12, 0x20, URZ ;  /* 0x000000200c0b7890 */ /* 0x004fe2000ff1e0ff */
[----:B------:R-:W-:Y:S01]  /*03d0*/  IMAD.U32 R20, RZ, RZ, UR6 ;  /* 0x00000006ff147e24 */ /* 0x000fe2000f8e00ff */
[----:B------:R-:W-:Y:S02]  /*03e0*/  UIADD3 UR4, UP1, UPT, UR14, 0x20, URZ ;  /* 0x000000200e047890 */ /* 0x000fe4000ff3e0ff */
[----:B------:R-:W-:Y:S01]  /*03f0*/  IMAD.U32 R21, RZ, RZ, UR9 ;  /* 0x00000009ff157e24 */ /* 0x000fe2000f8e00ff */
[----:B------:R-:W-:Y:S02]  /*0400*/  UIADD3.X UR12, UPT, UPT, URZ, UR13, URZ, UP0, !UPT ;  /* 0x0000000dff0c7290 */ /* 0x000fe400087fe4ff */
[----:B------:R-:W-:-:S12]  /*0410*/  UIADD3.X UR5, UPT, UPT, URZ, UR15, URZ, UP1, !UPT ;  /* 0x0000000fff057290 */ /* 0x000fd80008ffe4ff */
.L_x_2:
[----:B------:R-:W-:Y:S02]  /*0420*/  IMAD.U32 R8, RZ, RZ, UR11 ;  /* 0x0000000bff087e24 */ /* 0x000fe4000f8e00ff */
[----:B------:R-:W-:Y:S02]  /*0430*/  IMAD.U32 R9, RZ, RZ, UR12 ;  /* 0x0000000cff097e24 */ /* 0x000fe4000f8e00ff */
[----:B------:R-:W-:-:S05]  /*0440*/  IMAD.WIDE R8, R12, 0x8, R8 ;  /* 0x000000080c087825 */ /* 0x000fca00078e0208 */
[----:B0---4-:R-:W2:Y:S01]  /*0450*/  LDG.E.64 R10, desc[UR18][R8.64+-0x20] ;  /* 0xffffe012080a7981 */ /* 0x011ea2000c1e1b00 */
[----:B------:R-:W-:Y:S02]  /*0460*/  IMAD.U32 R6, RZ, RZ, UR4 ;  /* 0x00000004ff067e24 */ /* 0x000fe4000f8e00ff */
[----:B------:R-:W-:Y:S02]  /*0470*/  IMAD.U32 R7, RZ, RZ, UR5 ;  /* 0x00000005ff077e24 */ /* 0x000fe4000f8e00ff */
[----:B------:R-:W-:Y:S02]  /*0480*/  IMAD.MOV.U32 R4, RZ, RZ, R22 ;  /* 0x000000ffff047224 */ /* 0x000fe400078e0016 */
[----:B------:R-:W-:Y:S02]  /*0490*/  IMAD.MOV.U32 R5, RZ, RZ, R23 ;  /* 0x000000ffff057224 */ /* 0x000fe400078e0017 */
[----:B------:R-:W-:-:S03]  /*04a0*/  IMAD.WIDE R6, R12, 0x8, R6 ;  /* 0x000000080c067825 */ /* 0x000fc600078e0206 */
[----:B--2---:R0:W-:Y:S04]  /*04b0*/  STG.E.64 desc[UR18][R4.64+-0x20], R10 ;  /* 0xffffe00a04007986 */ /* 0x0041e8000c101b12 */
[----:B------:R-:W2:Y:S01]  /*04c0*/  LDG.E.64 R14, desc[UR18][R6.64+-0x20] ;  /* 0xffffe012060e7981 */ /* 0x000ea2000c1e1b00 */
[----:B0-----:R-:W-:Y:S02]  /*04d0*/  IMAD.MOV.U32 R10, RZ, RZ, R20 ;  /* 0x000000ffff0a7224 */ /* 0x001fe400078e0014 */
[----:B------:R-:W-:-:S05]  /*04e0*/  IMAD.MOV.U32 R11, RZ, RZ, R21 ;  /* 0x000000ffff0b7224 */ /* 0x000fca00078e0015 */
[----:B--2---:R0:W-:Y:S04]  /*04f0*/  STG.E.64 desc[UR18][R10.64+-0x20], R14 ;  /* 0xffffe00e0a007986 */ /* 0x0041e8000c101b12 */
[----:B------:R-:W2:Y:S04]  /*0500*/  LDG.E.64 R16, desc[UR18][R8.64+-0x18] ;  /* 0xffffe81208107981 */ /* 0x000ea8000c1e1b00 */
[----:B--2---:R1:W-:Y:S04]  /*0510*/  STG.E.64 desc[UR18][R4.64+-0x18], R16 ;  /* 0xffffe81004007986 */ /* 0x0043e8000c101b12 */
[----:B------:R-:W2:Y:S04]  /*0520*/  LDG.E.64 R18, desc[UR18][R6.64+-0x18] ;  /* 0xffffe81206127981 */ /* 0x000ea8000c1e1b00 */
[----:B--2---:R2:W-:Y:S04]  /*0530*/  STG.E.64 desc[UR18][R10.64+-0x18], R18 ;  /* 0xffffe8120a007986 */ /* 0x0045e8000c101b12 */
[----:B------:R-:W3:Y:S04]  /*0540*/  LDG.E.64 R20, desc[UR18][R8.64+-0x10] ;  /* 0xfffff01208147981 */ /* 0x000ee8000c1e1b00 */
[----:B---3--:R3:W-:Y:S04]  /*0550*/  STG.E.64 desc[UR18][R4.64+-0x10], R20 ;  /* 0xfffff01404007986 */ /* 0x0087e8000c101b12 */
[----:B------:R-:W4:Y:S04]  /*0560*/  LDG.E.64 R22, desc[UR18][R6.64+-0x10] ;  /* 0xfffff01206167981 */ /* 0x000f28000c1e1b00 */
[----:B----4-:R4:W-:Y:S04]  /*0570*/  STG.E.64 desc[UR18][R10.64+-0x10], R22 ;  /* 0xfffff0160a007986 */ /* 0x0109e8000c101b12 */
[----:B------:R-:W5:Y:S04]  /*0580*/  LDG.E.64 R26, desc[UR18][R8.64+-0x8] ;  /* 0xfffff812081a7981 */ /* 0x000f68000c1e1b00 */
[----:B-----5:R5:W-:Y:S04]  /*0590*/  STG.E.64 desc[UR18][R4.64+-0x8], R26 ;  /* 0xfffff81a04007986 */ /* 0x020be8000c101b12 */
[----:B0-----:R-:W2:Y:S04]  /*05a0*/  LDG.E.64 R14, desc[UR18][R6.64+-0x8] ;  /* 0xfffff812060e7981 */ /* 0x001ea8000c1e1b00 */
[----:B--2---:R0:W-:Y:S04]  /*05b0*/  STG.E.64 desc[UR18][R10.64+-0x8], R14 ;  /* 0xfffff80e0a007986 */ /* 0x0041e8000c101b12 */
[----:B-1----:R-:W2:Y:S04]  /*05c0*/  LDG.E.64 R16, desc[UR18][R8.64] ;  /* 0x0000001208107981 */ /* 0x002ea8000c1e1b00 */
[----:B--2---:R1:W-:Y:S04]  /*05d0*/  STG.E.64 desc[UR18][R4.64], R16 ;  /* 0x0000001004007986 */ /* 0x0043e8000c101b12 */
[----:B------:R-:W2:Y:S04]  /*05e0*/  LDG.E.64 R18, desc[UR18][R6.64] ;  /* 0x0000001206127981 */ /* 0x000ea8000c1e1b00 */
[----:B--2---:R2:W-:Y:S04]  /*05f0*/  STG.E.64 desc[UR18][R10.64], R18 ;  /* 0x000000120a007986 */ /* 0x0045e8000c101b12 */
[----:B---3--:R-:W3:Y:S04]  /*0600*/  LDG.E.64 R20, desc[UR18][R8.64+0x8] ;  /* 0x0000081208147981 */ /* 0x008ee8000c1e1b00 */
[----:B---3--:R-:W-:Y:S04]  /*0610*/  STG.E.64 desc[UR18][R4.64+0x8], R20 ;  /* 0x0000081404007986 */ /* 0x008fe8000c101b12 */
[----:B----4-:R-:W3:Y:S04]  /*0620*/  LDG.E.64 R22, desc[UR18][R6.64+0x8] ;  /* 0x0000081206167981 */ /* 0x010ee8000c1e1b00 */
[----:B---3--:R3:W-:Y:S04]  /*0630*/  STG.E.64 desc[UR18][R10.64+0x8], R22 ;  /* 0x000008160a007986 */ /* 0x0087e8000c101b12 */
[----:B-----5:R-:W4:Y:S04]  /*0640*/  LDG.E.64 R26, desc[UR18][R8.64+0x10] ;  /* 0x00001012081a7981 */ /* 0x020f28000c1e1b00 */
[----:B----4-:R4:W-:Y:S04]  /*0650*/  STG.E.64 desc[UR18][R4.64+0x10], R26 ;  /* 0x0000101a04007986 */ /* 0x0109e8000c101b12 */
[----:B0-----:R-:W5:Y:S04]  /*0660*/  LDG.E.64 R14, desc[UR18][R6.64+0x10] ;  /* 0x00001012060e7981 */ /* 0x001f68000c1e1b00 */
[----:B-----5:R4:W-:Y:S04]  /*0670*/  STG.E.64 desc[UR18][R10.64+0x10], R14 ;  /* 0x0000100e0a007986 */ /* 0x0209e8000c101b12 */
[----:B-1----:R-:W5:Y:S04]  /*0680*/  LDG.E.64 R16, desc[UR18][R8.64+0x18] ;  /* 0x0000181208107981 */ /* 0x002f68000c1e1b00 */
[----:B-----5:R4:W-:Y:S04]  /*0690*/  STG.E.64 desc[UR18][R4.64+0x18], R16 ;  /* 0x0000181004007986 */ /* 0x0209e8000c101b12 */
[----:B--2---:R-:W2:Y:S01]  /*06a0*/  LDG.E.64 R18, desc[UR18][R6.64+0x18] ;  /* 0x0000181206127981 */ /* 0x004ea2000c1e1b00 */
[----:B------:R-:W-:Y:S01]  /*06b0*/  VIADD R13, R13, 0x8 ;  /* 0x000000080d0d7836 */ /* 0x000fe20000000000 */
[----:B---3--:R-:W-:Y:S01]  /*06c0*/  IADD3 R22, P2, PT, R4, 0x40, RZ ;  /* 0x0000004004167810 */ /* 0x008fe20007f5e0ff */
[----:B------:R-:W-:Y:S01]  /*06d0*/  VIADD R12, R12, 0x8 ;  /* 0x000000080c0c7836 */ /* 0x000fe20000000000 */
[----:B------:R-:W-:-:S02]  /*06e0*/  IADD3 R20, P3, PT, R10, 0x40, RZ ;  /* 0x000000400a147810 */ /* 0x000fc40007f7e0ff */
[----:B------:R-:W-:Y:S01]  /*06f0*/  ISETP.NE.AND P1, PT, R13, RZ, PT ;  /* 0x000000ff0d00720c */ /* 0x000fe20003f25270 */
[----:B------:R-:W-:Y:S02]  /*0700*/  IMAD.X R23, RZ, RZ, R5, P2 ;  /* 0x000000ffff177224 */ /* 0x000fe400010e0605 */
[----:B------:R-:W-:Y:S01]  /*0710*/  IMAD.X R21, RZ, RZ, R11, P3 ;  /* 0x000000ffff157224 */ /* 0x000fe200018e060b */
[----:B--2---:R4:W-:Y:S09]  /*0720*/  STG.E.64 desc[UR18][R10.64+0x18], R18 ;  /* 0x000018120a007986 */ /* 0x0049f2000c101b12 */
[----:B------:R-:W-:Y:S05]  /*0730*/  @P1 BRA `(.L_x_2) ;  /* 0xfffffffc00381947 */ /* 0x000fea000383ffff */
.L_x_1:
[----:B------:R-:W-:Y:S05]  /*0740*/  @!P0 BRA `(.L_x_3) ;  /* 0x0000000400088947 */ /* 0x000fea0003800000 */
[----:B------:R-:W1:Y:S01]  /*0750*/  LDC R8, c[0x0][0x39c] ;  /* 0x0000e700ff087b82 */ /* 0x000e620000000800 */
[----:B------:R-:W-:Y:S02]  /*0760*/  ISETP.GE.U32.AND P0, PT, R24, 0x4, PT ;  /* 0x000000041800780c */ /* 0x000fe40003f06070 */
[----:B-1----:R-:W-:-:S04]  /*0770*/  LOP3.LUT R9, R8, 0x3, RZ, 0xc0, !PT ;  /* 0x0000000308097812 */ /* 0x002fc800078ec0ff */
[----:B------:R-:W-:-:S07]  /*0780*/  ISETP.NE.AND P1, PT, R9, RZ, PT ;  /* 0x000000ff0900720c */ /* 0x000fce0003f25270 */
[----:B------:R-:W-:Y:S06]  /*0790*/  @!P0 BRA `(.L_x_4) ;  /* 0x0000000000688947 */ /* 0x000fec0003800000 */
[----:B----4-:R-:W1:Y:S01]  /*07a0*/  LDC.64 R10, c[0x0][0x380] ;  /* 0x0000e000ff0a7b82 */ /* 0x010e620000000a00 */
[----:B------:R-:W-:-:S07]  /*07b0*/  IMAD.IADD R13, R0, 0x1, R3 ;  /* 0x00000001000d7824 */ /* 0x000fce00078e0203 */
[----:B------:R-:W2:Y:S08]  /*07c0*/  LDC.64 R6, c[0x4][RZ] ;  /* 0x01000000ff067b82 */ /* 0x000eb00000000a00 */
[----:B------:R-:W3:Y:S01]  /*07d0*/  LDC.64 R4, c[0x0][0x388] ;  /* 0x0000e200ff047b82 */ /* 0x000ee20000000a00 */
[----:B-1----:R-:W-:-:S05]  /*07e0*/  IMAD.WIDE R10, R13, 0x8, R10 ;  /* 0x000000080d0a7825 */ /* 0x002fca00078e020a */
[----:B0-----:R-:W4:Y:S01]  /*07f0*/  LDG.E.64 R14, desc[UR18][R10.64] ;  /* 0x000000120a0e7981 */ /* 0x001f22000c1e1b00 */
[----:B--2---:R-:W-:-:S04]  /*0800*/  IMAD.WIDE.U32 R6, R3, 0x8, R6 ;  /* 0x0000000803067825 */ /* 0x004fc800078e0006 */
[----:B---3--:R-:W-:Y:S02]  /*0810*/  IMAD.WIDE R4, R13, 0x8, R4 ;  /* 0x000000080d047825 */ /* 0x008fe400078e0204 */
[----:B------:R-:W0:Y:S01]  /*0820*/  LDC.64 R12, c[0x4][0x8] ;  /* 0x01000200ff0c7b82 */ /* 0x000e220000000a00 */
[----:B----4-:R1:W-:Y:S04]  /*0830*/  STG.E.64 desc[UR18][R6.64], R14 ;  /* 0x0000000e06007986 */ /* 0x0103e8000c101b12 */
[----:B------:R-:W2:Y:S01]  /*0840*/  LDG.E.64 R16, desc[UR18][R4.64] ;  /* 0x0000001204107981 */ /* 0x000ea2000c1e1b00 */
[----:B0-----:R-:W-:-:S05]  /*0850*/  IMAD.WIDE.U32 R12, R3, 0x8, R12 ;  /* 0x00000008030c7825 */ /* 0x001fca00078e000c */
[----:B--2---:R0:W-:Y:S04]  /*0860*/  STG.E.64 desc[UR18][R12.64], R16 ;  /* 0x000000100c007986 */ /* 0x0041e8000c101b12 */
[----:B------:R-:W2:Y:S04]  /*0870*/  LDG.E.64 R18, desc[UR18][R10.64+0x8] ;  /* 0x000008120a127981 */ /* 0x000ea8000c1e1b00 */
[----:B--2---:R2:W-:Y:S04]  /*0880*/  STG.E.64 desc[UR18][R6.64+0x8], R18 ;  /* 0x0000081206007986 */ /* 0x0045e8000c101b12 */
[----:B------:R-:W3:Y:S04]  /*0890*/  LDG.E.64 R20, desc[UR18][R4.64+0x8] ;  /* 0x0000081204147981 */ /* 0x000ee8000c1e1b00 */
[----:B---3--:R2:W-:Y:S04]  /*08a0*/  STG.E.64 desc[UR18][R12.64+0x8], R20 ;  /* 0x000008140c007986 */ /* 0x0085e8000c101b12 */
[----:B------:R-:W3:Y:S04]  /*08b0*/  LDG.E.64 R22, desc[UR18][R10.64+0x10] ;  /* 0x000010120a167981 */ /* 0x000ee8000c1e1b00 */
[----:B---3--:R2:W-:Y:S04]  /*08c0*/  STG.E.64 desc[UR18][R6.64+0x10], R22 ;  /* 0x0000101606007986 */ /* 0x0085e8000c101b12 */
[----:B-1----:R-:W3:Y:S04]  /*08d0*/  LDG.E.64 R14, desc[UR18][R4.64+0x10] ;  /* 0x00001012040e7981 */ /* 0x002ee8000c1e1b00 */
[----:B---3--:R2:W-:Y:S04]  /*08e0*/  STG.E.64 desc[UR18][R12.64+0x10], R14 ;  /* 0x0000100e0c007986 */ /* 0x0085e8000c101b12 */
[----:B------:R-:W3:Y:S04]  /*08f0*/  LDG.E.64 R24, desc[UR18][R10.64+0x18] ;  /* 0x000018120a187981 */ /* 0x000ee8000c1e1b00 */
[----:B---3--:R2:W-:Y:S04]  /*0900*/  STG.E.64 desc[UR18][R6.64+0x18], R24 ;  /* 0x0000181806007986 */ /* 0x0085e8000c101b12 */
[----:B0-----:R-:W3:Y:S01]  /*0910*/  LDG.E.64 R16, desc[UR18][R4.64+0x18] ;  /* 0x0000181204107981 */ /* 0x001ee2000c1e1b00 */
[----:B------:R-:W-:-:S03]  /*0920*/  VIADD R3, R3, 0x4 ;  /* 0x0000000403037836 */ /* 0x000fc60000000000 */
[----:B---3--:R2:W-:Y:S04]  /*0930*/  STG.E.64 desc[UR18][R12.64+0x18], R16 ;  /* 0x000018100c007986 */ /* 0x0085e8000c101b12 */
.L_x_4:
[----:B------:R-:W-:Y:S05]  /*0940*/  @!P1 BRA `(.L_x_3) ;  /* 0x0000000000889947 */ /* 0x000fea0003800000 */
[----:B----4-:R-:W1:Y:S01]  /*0950*/  LDC.64 R4, c[0x0][0x380] ;  /* 0x0000e000ff047b82 */ /* 0x010e620000000a00 */
[----:B------:R-:W-:-:S07]  /*0960*/  ISETP.NE.AND P0, PT, R9, 0x1, PT ;  /* 0x000000010900780c */ /* 0x000fce0003f05270 */
[----:B------:R-:W3:Y:S06]  /*0970*/  LDC.64 R10, c[0x0][0x388] ;  /* 0x0000e200ff0a7b82 */ /* 0x000eec0000000a00 */
[----:B--2---:R-:W-:Y:S02]  /*0980*/  @P0 IMAD.IADD R21, R0, 0x1, R3 ;  /* 0x0000000100150824 */ /* 0x004fe400078e0203 */
[----:B------:R-:W2:Y:S02]  /*0990*/  LDC.64 R22, c[0x0][0x380] ;  /* 0x0000e000ff167b82 */ /* 0x000ea40000000a00 */
[----:B-1----:R-:W-:-:S06]  /*09a0*/  @P0 IMAD.WIDE R16, R21, 0x8, R4 ;  /* 0x0000000815100825 */ /* 0x002fcc00078e0204 */
[----:B------:R-:W1:Y:S01]  /*09b0*/  @P0 LDC.64 R4, c[0x4][RZ] ;  /* 0x01000000ff040b82 */ /* 0x000e620000000a00 */
[----:B0-----:R-:W4:Y:S01]  /*09c0*/  @P0 LDG.E.64 R6, desc[UR18][R16.64] ;  /* 0x0000001210060981 */ /* 0x001f22000c1e1b00 */
[----:B---3--:R-:W-:-:S04]  /*09d0*/  @P0 IMAD.WIDE R20, R21, 0x8, R10 ;  /* 0x0000000815140825 */ /* 0x008fc800078e020a */
[C---:B-1----:R-:W-:Y:S02]  /*09e0*/  @P0 IMAD.WIDE.U32 R18, R3.reuse, 0x8, R4 ;  /* 0x0000000803120825 */ /* 0x042fe400078e0004 */
[----:B------:R-:W0:Y:S03]  /*09f0*/  @P0 LDC.64 R4, c[0x4][0x8] ;  /* 0x01000200ff040b82 */ /* 0x000e260000000a00 */
[----:B----4-:R-:W-:Y:S04]  /*0a00*/  @P0 STG.E.64 desc[UR18][R18.64], R6 ;  /* 0x0000000612000986 */ /* 0x010fe8000c101b12 */
[----:B------:R-:W3:Y:S01]  /*0a10*/  @P0 LDG.E.64 R10, desc[UR18][R20.64] ;  /* 0x00000012140a0981 */ /* 0x000ee2000c1e1b00 */
[----:B0-----:R-:W-:-:S05]  /*0a20*/  @P0 IMAD.WIDE.U32 R4, R3, 0x8, R4 ;  /* 0x0000000803040825 */ /* 0x001fca00078e0004 */
[----:B---3--:R0:W-:Y:S04]  /*0a30*/  @P0 STG.E.64 desc[UR18][R4.64], R10 ;  /* 0x0000000a04000986 */ /* 0x0081e8000c101b12 */
[----:B------:R-:W3:Y:S01]  /*0a40*/  @P0 LDG.E.64 R12, desc[UR18][R16.64+0x8] ;  /* 0x00000812100c0981 */ /* 0x000ee2000c1e1b00 */
[----:B------:R-:W-:-:S04]  /*0a50*/  LOP3.LUT R8, R8, 0x1, RZ, 0xc0, !PT ;  /* 0x0000000108087812 */ /* 0x000fc800078ec0ff */
[----:B------:R-:W-:Y:S01]  /*0a60*/  ISETP.NE.U32.AND P1, PT, R8, 0x1, PT ;  /* 0x000000010800780c */ /* 0x000fe20003f25070 */
[----:B------:R-:W-:Y:S01]  /*0a70*/  @P0 VIADD R3, R3, 0x2 ;  /* 0x0000000203030836 */ /* 0x000fe20000000000 */
[----:B0-----:R-:W0:Y:S01]  /*0a80*/  LDC.64 R10, c[0x0][0x388] ;  /* 0x0000e200ff0a7b82 */ /* 0x001e220000000a00 */
[----:B---3--:R1:W-:Y:S10]  /*0a90*/  @P0 STG.E.64 desc[UR18][R18.64+0x8], R12 ;  /* 0x0000080c12000986 */ /* 0x0083f4000c101b12 */
[----:B------:R-:W3:Y:S01]  /*0aa0*/  @!P1 LDC.64 R8, c[0x4][RZ] ;  /* 0x01000000ff089b82 */ /* 0x000ee20000000a00 */
[----:B------:R-:W4:Y:S01]  /*0ab0*/  @P0 LDG.E.64 R14, desc[UR18][R20.64+0x8] ;  /* 0x00000812140e0981 */ /* 0x000f22000c1e1b00 */
[----:B------:R-:W-:-:S04]  /*0ac0*/  @!P1 IMAD.IADD R25, R0, 0x1, R3 ;  /* 0x0000000100199824 */ /* 0x000fc800078e0203 */
[----:B--2---:R-:W-:Y:S02]  /*0ad0*/  @!P1 IMAD.WIDE R6, R25, 0x8, R22 ;  /* 0x0000000819069825 */ /* 0x004fe400078e0216 */
[----:B-1----:R-:W1:Y:S01]  /*0ae0*/  @!P1 LDC.64 R12, c[0x4][0x8] ;  /* 0x01000200ff0c9b82 */ /* 0x002e620000000a00 */
[----:B----4-:R2:W-:Y:S04]  /*0af0*/  @P0 STG.E.64 desc[UR18][R4.64+0x8], R14 ;  /* 0x0000080e04000986 */ /* 0x0105e8000c101b12 */
[----:B------:R-:W4:Y:S01]  /*0b00*/  @!P1 LDG.E.64 R6, desc[UR18][R6.64] ;  /* 0x0000001206069981 */ /* 0x000f22000c1e1b00 */
[----:B---3--:R-:W-:-:S04]  /*0b10*/  @!P1 IMAD.WIDE.U32 R8, R3, 0x8, R8 ;  /* 0x0000000803089825 */ /* 0x008fc800078e0008 */
[----:B0-----:R-:W-:Y:S01]  /*0b20*/  @!P1 IMAD.WIDE R10, R25, 0x8, R10 ;  /* 0x00000008190a9825 */ /* 0x001fe200078e020a */
[----:B----4-:R2:W-:Y:S05]  /*0b30*/  @!P1 STG.E.64 desc[UR18][R8.64], R6 ;  /* 0x0000000608009986 */ /* 0x0105ea000c101b12 */
[----:B------:R-:W3:Y:S01]  /*0b40*/  @!P1 LDG.E.64 R10, desc[UR18][R10.64] ;  /* 0x000000120a0a9981 */ /* 0x000ee2000c1e1b00 */
[----:B-1----:R-:W-:-:S05]  /*0b50*/  @!P1 IMAD.WIDE.U32 R12, R3, 0x8, R12 ;  /* 0x00000008030c9825 */ /* 0x002fca00078e000c */
[----:B---3--:R2:W-:Y:S02]  /*0b60*/  @!P1 STG.E.64 desc[UR18][R12.64], R10 ;  /* 0x0000000a0c009986 */ /* 0x0085e4000c101b12 */
.L_x_3:
[----:B------:R-:W1:Y:S01]  /*0b70*/  LDCU UR6, c[0x0][0x39c] ;  /* 0x00007380ff0677ac */ /* 0x000e620008000800 */
[----:B--2---:R-:W2:Y:S01]  /*0b80*/  LDC.64 R20, c[0x3][0x10] ;  /* 0x00c00400ff147b82 */ /* 0x004ea20000000a00 */
[----:B------:R-:W-:Y:S01]  /*0b90*/  CS2R R6, SRZ ;  /* 0x0000000000067805 */ /* 0x000fe2000001ff00 */
[----:B------:R-:W-:Y:S01]  /*0ba0*/  UMOV UR4, URZ ;  /* 0x000000ff00047c82 */ /* 0x000fe20008000000 */
[----:B------:R-:W-:Y:S01]  /*0bb0*/  UMOV UR5, URZ ;  /* 0x000000ff00057c82 */ /* 0x000fe20008000000 */
[----:B-1----:R-:W-:Y:S01]  /*0bc0*/  UISETP.NE.AND UP0, UPT, UR6, 0x1, UPT ;  /* 0x000000010600788c */ /* 0x002fe2000bf05270 */
[----:B--2---:R-:W-:-:S08]  /*0bd0*/  DADD R20, R20, R20 ;  /* 0x0000000014147229 */ /* 0x004fd00000000014 */
[----:B------:R-:W-:Y:S05]  /*0be0*/  BRA.U !UP0, `(.L_x_5) ;  /* 0x0000000908347547 */ /* 0x000fea000b800000 */
[----:B------:R-:W1:Y:S01]  /*0bf0*/  LDCU.64 UR10, c[0x4][URZ] ;  /* 0x01000000ff0a77ac */ /* 0x000e620008000a00 */
[----:B------:R-:W-:Y:S01]  /*0c00*/  CS2R R6, SRZ ;  /* 0x0000000000067805 */ /* 0x000fe2000001ff00 */
[----:B------:R-:W-:Y:S01]  /*0c10*/  ULOP3.LUT UR4, UR6, 0x7ffffffe, URZ, 0xc0, !UPT ;  /* 0x7ffffffe06047892 */ /* 0x000fe2000f8ec0ff */
[----:B------:R-:W2:Y:S03]  /*0c20*/  LDCU.64 UR14, c[0x4][0x18] ;  /* 0x01000300ff0e77ac */ /* 0x000ea60008000a00 */
[----:B------:R-:W-:Y:S02]  /*0c30*/  UIADD3 UR9, UPT, UPT, -UR4, URZ, URZ ;  /* 0x000000ff04097290 */ /* 0x000fe4000fffe1ff */
[----:B-1----:R-:W-:-:S04]  /*0c40*/  UIADD3 UR6, UP0, UPT, UR10, 0x8, URZ ;  /* 0x000000080a067890 */ /* 0x002fc8000ff1e0ff */
[----:B--2---:R-:W-:-:S12]  /*0c50*/  UIADD3.X UR5, UPT, UPT, URZ, UR11, URZ, UP0, !UPT ;  /* 0x0000000bff057290 */ /* 0x004fd800087fe4ff */
.L_x_11:
[----:B------:R-:W-:Y:S01]  /*0c60*/  UMOV UR4, UR6 ;  /* 0x0000000600047c82 */ /* 0x000fe20008000000 */
[----:B------:R-:W-:Y:S02]  /*0c70*/  IMAD.U32 R23, RZ, RZ, UR5 ;  /* 0x00000005ff177e24 */ /* 0x000fe4000f8e00ff */
[----:B------:R-:W-:-:S06]  /*0c80*/  IMAD.U32 R22, RZ, RZ, UR4 ;  /* 0x00000004ff167e24 */ /* 0x000fcc000f8e00ff */
[----:B0-----:R-:W4:Y:S02]  /*0c90*/  LDG.E.64 R22, desc[UR18][R22.64+-0x8] ;  /* 0xfffff81216167981 */ /* 0x001f24000c1e1b00 */
[----:B----4-:R-:W-:-:S08]  /*0ca0*/  DMUL R10, R20, R22 ;  /* 0x00000016140a7228 */ /* 0x010fd00000000000 */
[----:B------:R-:W-:-:S14]  /*0cb0*/  DSETP.NEU.AND P0, PT, |R10|, +INF , PT ;  /* 0x7ff000000a00742a */ /* 0x000fdc0003f0d200 */
[----:B------:R-:W-:Y:S01]  /*0cc0*/  @!P0 DMUL R28, RZ, R10 ;  /* 0x0000000aff1c8228 */ /* 0x000fe20000000000 */
[----:B------:R-:W-:Y:S01]  /*0cd0*/  @!P0 IMAD.MOV.U32 R3, RZ, RZ, 0x1 ;  /* 0x00000001ff038424 */ /* 0x000fe200078e00ff */
[----:B------:R-:W-:Y:S09]  /*0ce0*/  @!P0 BRA `(.L_x_6) ;  /* 0x0000000000608947 */ /* 0x000ff20003800000 */
[----:B------:R-:W-:Y:S01]  /*0cf0*/  UMOV UR10, 0x6dc9c883 ;  /* 0x6dc9c883000a7882 */ /* 0x000fe20000000000 */
[----:B------:R-:W-:Y:S01]  /*0d00*/  UMOV UR11, 0x3fe45f30 ;  /* 0x3fe45f30000b7882 */ /* 0x000fe20000000000 */
[C---:B------:R-:W-:Y:S02]  /*0d10*/  DSETP.GE.AND P0, PT, |R10|.reuse, 2.14748364800000000000e+09, PT ;  /* 0x41e000000a00742a */ /* 0x040fe40003f06200 */
[----:B------:R-:W-:Y:S01]  /*0d20*/  DMUL R4, R10, UR10 ;  /* 0x0000000a0a047c28 */ /* 0x000fe20008000000 */
[----:B------:R-:W-:Y:S01]  /*0d30*/  UMOV UR10, 0x54442d18 ;  /* 0x54442d18000a7882 */ /* 0x000fe20000000000 */
[----:B------:R-:W-:-:S04]  /*0d40*/  UMOV UR11, 0x3ff921fb ;  /* 0x3ff921fb000b7882 */ /* 0x000fc80000000000 */
[----:B------:R-:W0:Y:S08]  /*0d50*/  F2I.F64 R3, R4 ;  /* 0x0000000400037311 */ /* 0x000e300000301100 */
[----:B0-----:R-:W0:Y:S02]  /*0d60*/  I2F.F64 R28, R3 ;  /* 0x00000003001c7312 */ /* 0x001e240000201c00 */
[----:B0-----:R-:W-:Y:S01]  /*0d70*/  DFMA R8, R28, -UR10, R10 ;  /* 0x8000000a1c087c2b */ /* 0x001fe2000800000a */
[----:B------:R-:W-:Y:S01]  /*0d80*/  UMOV UR10, 0x33145c00 ;  /* 0x33145c00000a7882 */ /* 0x000fe20000000000 */
[----:B------:R-:W-:-:S06]  /*0d90*/  UMOV UR11, 0x3c91a626 ;  /* 0x3c91a626000b7882 */ /* 0x000fcc0000000000 */
[----:B------:R-:W-:Y:S01]  /*0da0*/  DFMA R8, R28, -UR10, R8 ;  /* 0x8000000a1c087c2b */ /* 0x000fe20008000008 */
[----:B------:R-:W-:Y:S01]  /*0db0*/  UMOV UR10, 0x252049c0 ;  /* 0x252049c0000a7882 */ /* 0x000fe20000000000 */
[----:B------:R-:W-:-:S06]  /*0dc0*/  UMOV UR11, 0x397b839a ;  /* 0x397b839a000b7882 */ /* 0x000fcc0000000000 */
[----:B------:R-:W-:Y:S01]  /*0dd0*/  DFMA R28, R28, -UR10, R8 ;  /* 0x8000000a1c1c7c2b */ /* 0x000fe20008000008 */
[----:B------:R-:W-:Y:S10]  /*0de0*/  @!P0 BRA `(.L_x_7) ;  /* 0x00000000001c8947 */ /* 0x000ff40003800000 */
[----:B------:R-:W-:Y:S01]  /*0df0*/  IMAD.MOV.U32 R9, RZ, RZ, R10 ;  /* 0x000000ffff097224 */ /* 0x000fe200078e000a */
[----:B------:R-:W-:Y:S01]  /*0e00*/  MOV R19, 0xe30 ;  /* 0x00000e3000137802 */ /* 0x000fe20000000f00 */
[----:B------:R-:W-:-:S07]  /*0e10*/  IMAD.MOV.U32 R24, RZ, RZ, R11 ;  /* 0x000000ffff187224 */ /* 0x000fce00078e000b */
[----:B------:R-:W-:Y:S05]  /*0e20*/  CALL.REL.NOINC `($kernelUpdatePBest$__internal_trig_reduction_slowpathd) ;  /* 0x0000002000247944 */ /* 0x000fea0003c00000 */
[----:B------:R-:W-:Y:S02]  /*0e30*/  IMAD.MOV.U32 R3, RZ, RZ, R10 ;  /* 0x000000ffff037224 */ /* 0x000fe400078e000a */
[----:B------:R-:W-:Y:S02]  /*0e40*/  IMAD.MOV.U32 R28, RZ, RZ, R24 ;  /* 0x000000ffff1c7224 */ /* 0x000fe400078e0018 */
[----:B------:R-:W-:-:S07]  /*0e50*/  IMAD.MOV.U32 R29, RZ, RZ, R25 ;  /* 0x000000ffff1d7224 */ /* 0x000fce00078e0019 */
.L_x_7:
[----:B------:R-:W-:-:S07]  /*0e60*/  VIADD R3, R3, 0x1 ;  /* 0x0000000103037836 */ /* 0x000fce0000000000 */
.L_x_6:
[----:B------:R-:W-:-:S05]  /*0e70*/  IMAD.SHL.U32 R4, R3, 0x40, RZ ;  /* 0x0000004003047824 */ /* 0x000fca00078e00ff */
[----:B------:R-:W-:-:S04]  /*0e80*/  LOP3.LUT R4, R4, 0x40, RZ, 0xc0, !PT ;  /* 0x0000004004047812 */ /* 0x000fc800078ec0ff */
[----:B------:R-:W-:-:S05]  /*0e90*/  IADD3 R30, P0, PT, R4, UR14, RZ ;  /* 0x0000000e041e7c10 */ /* 0x000fca000ff1e0ff */
[----:B------:R-:W-:-:S05]  /*0ea0*/  IMAD.X R31, RZ, RZ, UR15, P0 ;  /* 0x0000000fff1f7e24 */ /* 0x000fca00080e06ff */
[----:B------:R-:W2:Y:S04]  /*0eb0*/  LDG.E.128.CONSTANT R8, desc[UR18][R30.64] ;  /* 0x000000121e087981 */ /* 0x000ea8000c1e9d00 */
[----:B------:R-:W3:Y:S04]  /*0ec0*/  LDG.E.128.CONSTANT R12, desc[UR18][R30.64+0x10] ;  /* 0x000010121e0c7981 */ /* 0x000ee8000c1e9d00 */
[----:B------:R-:W4:Y:S01]  /*0ed0*/  LDG.E.128.CONSTANT R16, desc[UR18][R30.64+0x20] ;  /* 0x000020121e107981 */ /* 0x000f22000c1e9d00 */
[----:B------:R-:W-:Y:S02]  /*0ee0*/  IMAD.U32 R4, RZ, RZ, UR4 ;  /* 0x00000004ff047e24 */ /* 0x000fe4000f8e00ff */
[----:B------:R-:W-:-:S06]  /*0ef0*/  IMAD.U32 R5, RZ, RZ, UR5 ;  /* 0x00000005ff057e24 */ /* 0x000fcc000f8e00ff */
[----:B------:R-:W5:Y:S01]  /*0f00*/  LDG.E.64 R4, desc[UR18][R4.64] ;  /* 0x0000001204047981 */ /* 0x000f62000c1e1b00 */
[----:B------:R-:W-:Y:S01]  /*0f10*/  LOP3.LUT R24, R3, 0x1, RZ, 0xc0, !PT ;  /* 0x0000000103187812 */ /* 0x000fe200078ec0ff */
[----:B------:R-:W-:Y:S01]  /*0f20*/  IMAD.MOV.U32 R25, RZ, RZ, 0x3da8ff83 ;  /* 0x3da8ff83ff197424 */ /* 0x000fe200078e00ff */
[----:B------:R-:W-:Y:S02]  /*0f30*/  DMUL R26, R28, R28 ;  /* 0x0000001c1c1a7228 */ /* 0x000fe40000000000 */
[----:B------:R-:W-:Y:S01]  /*0f40*/  ISETP.NE.U32.AND P0, PT, R24, 0x1, PT ;  /* 0x000000011800780c */ /* 0x000fe20003f05070 */
[----:B------:R-:W-:-:S03]  /*0f50*/  IMAD.MOV.U32 R24, RZ, RZ, 0x20fd8164 ;  /* 0x20fd8164ff187424 */ /* 0x000fc600078e00ff */
[----:B------:R-:W-:Y:S02]  /*0f60*/  FSEL R25, -R25, 0.11223486810922622681, !P0 ;  /* 0x3de5db6519197808 */ /* 0x000fe40004000100 */
[----:B------:R-:W-:-:S06]  /*0f70*/  FSEL R24, R24, -8.06006814911005101289e+34, !P0 ;  /* 0xf9785eba18187808 */ /* 0x000fcc0004000000 */
[----:B--2---:R-:W-:-:S08]  /*0f80*/  DFMA R8, R26, R24, R8 ;  /* 0x000000181a08722b */ /* 0x004fd00000000008 */
[----:B------:R-:W-:-:S08]  /*0f90*/  DFMA R8, R26, R8, R10 ;  /* 0x000000081a08722b */ /* 0x000fd0000000000a */
[----:B---3--:R-:W-:-:S08]  /*0fa0*/  DFMA R8, R26, R8, R12 ;  /* 0x000000081a08722b */ /* 0x008fd0000000000c */
[----:B------:R-:W-:-:S08]  /*0fb0*/  DFMA R8, R26, R8, R14 ;  /* 0x000000081a08722b */ /* 0x000fd0000000000e */
[----:B----4-:R-:W-:-:S08]  /*0fc0*/  DFMA R8, R26, R8, R16 ;  /* 0x000000081a08722b */ /* 0x010fd00000000010 */
[----:B------:R-:W-:-:S08]  /*0fd0*/  DFMA R8, R26, R8, R18 ;  /* 0x000000081a08722b */ /* 0x000fd00000000012 */
[----:B------:R-:W-:Y:S02]  /*0fe0*/  DFMA R28, R8, R28, R28 ;  /* 0x0000001c081c722b */ /* 0x000fe4000000001c */
[----:B------:R-:W-:-:S10]  /*0ff0*/  DFMA R8, R26, R8, 1 ;  /* 0x3ff000001a08742b */ /* 0x000fd40000000008 */
[----:B------:R-:W-:Y:S02]  /*1000*/  FSEL R10, R8, R28, !P0 ;  /* 0x0000001c080a7208 */ /* 0x000fe40004000000 */
[----:B------:R-:W-:Y:S02]  /*1010*/  FSEL R11, R9, R29, !P0 ;  /* 0x0000001d090b7208 */ /* 0x000fe40004000000 */
[----:B------:R-:W-:-:S04]  /*1020*/  LOP3.LUT P0, RZ, R3, 0x2, RZ, 0xc0, !PT ;  /* 0x0000000203ff7812 */ /* 0x000fc8000780c0ff */
[----:B------:R-:W-:-:S10]  /*1030*/  DADD R8, RZ, -R10 ;  /* 0x00000000ff087229 */ /* 0x000fd4000000080a */
[----:B------:R-:W-:Y:S02]  /*1040*/  FSEL R8, R10, R8, !P0 ;  /* 0x000000080a087208 */ /* 0x000fe40004000000 */
[----:B------:R-:W-:Y:S01]  /*1050*/  FSEL R9, R11, R9, !P0 ;  /* 0x000000090b097208 */ /* 0x000fe20004000000 */
[----:B-----5:R-:W-:-:S05]  /*1060*/  DMUL R10, R20, R4 ;  /* 0x00000004140a7228 */ /* 0x020fca0000000000 */
[----:B------:R-:W-:-:S03]  /*1070*/  DMUL R8, R8, -10 ;  /* 0xc024000008087828 */ /* 0x000fc60000000000 */
[----:B------:R-:W-:-:S05]  /*1080*/  DSETP.NEU.AND P0, PT, |R10|, +INF , PT ;  /* 0x7ff000000a00742a */ /* 0x000fca0003f0d200 */
[----:B------:R-:W-:-:S08]  /*1090*/  DFMA R8, R22, R22, R8 ;  /* 0x000000161608722b */ /* 0x000fd00000000008 */
[----:B------:R-:W-:Y:S01]  /*10a0*/  DADD R6, R8, R6 ;  /* 0x0000000008067229 */ /* 0x000fe20000000006 */
[----:B------:R-:W-:Y:S10]  /*10b0*/  @!P0 BRA `(.L_x_8) ;  /* 0x00000000005c8947 */ /* 0x000ff40003800000 */
        /* <DEDUP_REMOVED lines=20> */
[----:B------:R-:W-:-:S07]  /*1200*/  IMAD.MOV.U32 R3, RZ, RZ, R10 ;  /* 0x000000ffff037224 */ /* 0x000fce00078e000a */
.L_x_9:
[----:B------:R-:W-:Y:S01]  /*1210*/  VIADD R3, R3, 0x1 ;  /* 0x0000000103037836 */ /* 0x000fe20000000000 */
[----:B------:R-:W-:Y:S06]  /*1220*/  BRA `(.L_x_10) ;  /* 0x0000000000087947 */ /* 0x000fec0003800000 */
.L_x_8:
[----:B------:R-:W-:Y:S01]  /*1230*/  DMUL R24, RZ, R10 ;  /* 0x0000000aff187228 */ /* 0x000fe20000000000 */
[----:B------:R-:W-:-:S10]  /*1240*/  IMAD.MOV.U32 R3, RZ, RZ, 0x1 ;  /* 0x00000001ff037424 */ /* 0x000fd400078e00ff */
.L_x_10:
[----:B------:R-:W-:-:S05]  /*1250*/  IMAD.SHL.U32 R8, R3, 0x40, RZ ;  /* 0x0000004003087824 */ /* 0x000fca00078e00ff */
[----:B------:R-:W-:-:S04]  /*1260*/  LOP3.LUT R8, R8, 0x40, RZ, 0xc0, !PT ;  /* 0x0000004008087812 */ /* 0x000fc800078ec0ff */
[----:B------:R-:W-:-:S05]  /*1270*/  IADD3 R28, P0, PT, R8, UR14, RZ ;  /* 0x0000000e081c7c10 */ /* 0x000fca000ff1e0ff */
[----:B------:R-:W-:-:S05]  /*1280*/  IMAD.X R29, RZ, RZ, UR15, P0 ;  /* 0x0000000fff1d7e24 */ /* 0x000fca00080e06ff */
[----:B------:R-:W2:Y:S04]  /*1290*/  LDG.E.128.CONSTANT R8, desc[UR18][R28.64] ;  /* 0x000000121c087981 */ /* 0x000ea8000c1e9d00 */
[----:B------:R-:W3:Y:S04]  /*12a0*/  LDG.E.128.CONSTANT R12, desc[UR18][R28.64+0x10] ;  /* 0x000010121c0c7981 */ /* 0x000ee8000c1e9d00 */
[----:B------:R-:W4:Y:S01]  /*12b0*/  LDG.E.128.CONSTANT R16, desc[UR18][R28.64+0x20] ;  /* 0x000020121c107981 */ /* 0x000f22000c1e9d00 */
[----:B------:R-:W-:Y:S01]  /*12c0*/  LOP3.LUT R22, R3, 0x1, RZ, 0xc0, !PT ;  /* 0x0000000103167812 */ /* 0x000fe200078ec0ff */
[----:B------:R-:W-:Y:S01]  /*12d0*/  IMAD.MOV.U32 R23, RZ, RZ, 0x3da8ff83 ;  /* 0x3da8ff83ff177424 */ /* 0x000fe200078e00ff */
[----:B------:R-:W-:Y:S01]  /*12e0*/  DMUL R26, R24, R24 ;  /* 0x00000018181a7228 */ /* 0x000fe20000000000 */
[----:B------:R-:W-:Y:S01]  /*12f0*/  UIADD3 UR6, UP0, UPT, UR4, 0x10, URZ ;  /* 0x0000001004067890 */ /* 0x000fe2000ff1e0ff */
[----:B------:R-:W-:Y:S01]  /*1300*/  ISETP.NE.U32.AND P0, PT, R22, 0x1, PT ;  /* 0x000000011600780c */ /* 0x000fe20003f05070 */
[----:B------:R-:W-:Y:S01]  /*1310*/  IMAD.MOV.U32 R22, RZ, RZ, 0x20fd8164 ;  /* 0x20fd8164ff167424 */ /* 0x000fe200078e00ff */
[----:B------:R-:W-:-:S02]  /*1320*/  UIADD3 UR9, UPT, UPT, UR9, 0x2, URZ ;  /* 0x0000000209097890 */ /* 0x000fc4000fffe0ff */
[----:B------:R-:W-:Y:S01]  /*1330*/  FSEL R23, -R23, 0.11223486810922622681, !P0 ;  /* 0x3de5db6517177808 */ /* 0x000fe20004000100 */
[----:B------:R-:W-:Y:S01]  /*1340*/  UIADD3.X UR5, UPT, UPT, URZ, UR5, URZ, UP0, !UPT ;  /* 0x00000005ff057290 */ /* 0x000fe200087fe4ff */
[----:B------:R-:W-:Y:S01]  /*1350*/  FSEL R22, R22, -8.06006814911005101289e+34, !P0 ;  /* 0xf9785eba16167808 */ /* 0x000fe20004000000 */
[----:B------:R-:W-:-:S05]  /*1360*/  UISETP.NE.AND UP0, UPT, UR9, URZ, UPT ;  /* 0x000000ff0900728c */ /* 0x000fca000bf05270 */
        /* <DEDUP_REMOVED lines=13> */
[----:B------:R-:W-:-:S06]  /*1440*/  FSEL R9, R11, R9, !P0 ;  /* 0x000000090b097208 */ /* 0x000fcc0004000000 */
[----:B------:R-:W-:-:S08]  /*1450*/  DMUL R8, R8, -10 ;  /* 0xc024000008087828 */ /* 0x000fd00000000000 */
[----:B------:R-:W-:-:S08]  /*1460*/  DFMA R8, R4, R4, R8 ;  /* 0x000000040408722b */ /* 0x000fd00000000008 */
[----:B------:R-:W-:Y:S01]  /*1470*/  DADD R6, R6, R8 ;  /* 0x0000000006067229 */ /* 0x000fe20000000008 */
[----:B------:R-:W-:Y:S10]  /*1480*/  BRA.U UP0, `(.L_x_11) ;  /* 0xfffffff500f47547 */ /* 0x000ff4000b83ffff */
[----:B------:R-:W0:Y:S01]  /*1490*/  LDCU UR6, c[0x0][0x39c] ;  /* 0x00007380ff0677ac */ /* 0x000e220008000800 */
[----:B------:R-:W-:Y:S01]  /*14a0*/  UMOV UR5, URZ ;  /* 0x000000ff00057c82 */ /* 0x000fe20008000000 */
[----:B0-----:R-:W-:-:S12]  /*14b0*/  ULOP3.LUT UR4, UR6, 0x7ffffffe, URZ, 0xc0, !UPT ;  /* 0x7ffffffe06047892 */ /* 0x001fd8000f8ec0ff */
.L_x_5:
[----:B------:R-:W-:-:S04]  /*14c0*/  ULOP3.LUT UR6, UR6, 0x1, URZ, 0xc0, !UPT ;  /* 0x0000000106067892 */ /* 0x000fc8000f8ec0ff */
[----:B------:R-:W-:-:S09]  /*14d0*/  UISETP.NE.U32.AND UP0, UPT, UR6, 0x1, UPT ;  /* 0x000000010600788c */ /* 0x000fd2000bf05070 */
[----:B------:R-:W-:Y:S05]  /*14e0*/  BRA.U UP0, `(.L_x_0) ;  /* 0x0000000500087547 */ /* 0x000fea000b800000 */
[----:B------:R-:W1:Y:S02]  /*14f0*/  LDCU.64 UR10, c[0x4][URZ] ;  /* 0x01000000ff0a77ac */ /* 0x000e640008000a00 */
[----:B-1----:R-:W-:-:S04]  /*1500*/  ULEA UR6, UP0, UR4, UR10, 0x3 ;  /* 0x0000000a04067291 */ /* 0x002fc8000f8018ff */
[----:B------:R-:W-:Y:S02]  /*1510*/  ULEA.HI.X UR4, UR4, UR11, UR5, 0x3, UP0 ;  /* 0x0000000b04047291 */ /* 0x000fe400080f1c05 */
[----:B----4-:R-:W-:-:S04]  /*1520*/  IMAD.U32 R4, RZ, RZ, UR6 ;  /* 0x00000006ff047e24 */ /* 0x010fc8000f8e00ff */
[----:B------:R-:W-:-:S06]  /*1530*/  IMAD.U32 R5, RZ, RZ, UR4 ;  /* 0x00000004ff057e24 */ /* 0x000fcc000f8e00ff */
[----:B0-----:R-:W2:Y:S02]  /*1540*/  LDG.E.64 R4, desc[UR18][R4.64] ;  /* 0x0000001204047981 */ /* 0x001ea4000c1e1b00 */
[----:B--2---:R-:W-:-:S08]  /*1550*/  DMUL R20, R20, R4 ;  /* 0x0000000414147228 */ /* 0x004fd00000000000 */
[----:B------:R-:W-:-:S14]  /*1560*/  DSETP.NEU.AND P0, PT, |R20|, +INF , PT ;  /* 0x7ff000001400742a */ /* 0x000fdc0003f0d200 */
[----:B------:R-:W-:Y:S05]  /*1570*/  @!P0 BRA `(.L_x_12) ;  /* 0x00000000005c8947 */ /* 0x000fea0003800000 */
        /* <DEDUP_REMOVED lines=21> */
.L_x_13:
[----:B------:R-:W-:Y:S01]  /*16d0*/  VIADD R3, R3, 0x1 ;  /* 0x0000000103037836 */ /* 0x000fe20000000000 */
[----:B------:R-:W-:Y:S06]  /*16e0*/  BRA `(.L_x_14) ;  /* 0x0000000000087947 */ /* 0x000fec0003800000 */
.L_x_12:
[----:B------:R-:W-:Y:S01]  /*16f0*/  DMUL R24, RZ, R20 ;  /* 0x00000014ff187228 */ /* 0x000fe20000000000 */
[----:B------:R-:W-:-:S10]  /*1700*/  IMAD.MOV.U32 R3, RZ, RZ, 0x1 ;  /* 0x00000001ff037424 */ /* 0x000fd400078e00ff */
.L_x_14:
[----:B------:R-:W0:Y:S01]  /*1710*/  LDCU.64 UR4, c[0x4][0x18] ;  /* 0x01000300ff0477ac */ /* 0x000e220008000a00 */
[----:B------:R-:W-:-:S05]  /*1720*/  IMAD.SHL.U32 R8, R3, 0x40, RZ ;  /* 0x0000004003087824 */ /* 0x000fca00078e00ff */
[----:B------:R-:W-:-:S04]  /*1730*/  LOP3.LUT R8, R8, 0x40, RZ, 0xc0, !PT ;  /* 0x0000004008087812 */ /* 0x000fc800078ec0ff */
[----:B0-----:R-:W-:-:S05]  /*1740*/  IADD3 R26, P0, PT, R8, UR4, RZ ;  /* 0x00000004081a7c10 */ /* 0x001fca000ff1e0ff */
[----:B------:R-:W-:-:S05]  /*1750*/  IMAD.X R27, RZ, RZ, UR5, P0 ;  /* 0x00000005ff1b7e24 */ /* 0x000fca00080e06ff */
[----:B------:R-:W2:Y:S04]  /*1760*/  LDG.E.128.CONSTANT R8, desc[UR18][R26.64] ;  /* 0x000000121a087981 */ /* 0x000ea8000c1e9d00 */
[----:B------:R-:W3:Y:S04]  /*1770*/  LDG.E.128.CONSTANT R12, desc[UR18][R26.64+0x10] ;  /* 0x000010121a0c7981 */ /* 0x000ee8000c1e9d00 */
[----:B------:R-:W4:Y:S01]  /*1780*/  LDG.E.128.CONSTANT R16, desc[UR18][R26.64+0x20] ;  /* 0x000020121a107981 */ /* 0x000f22000c1e9d00 */
[----:B------:R-:W-:Y:S01]  /*1790*/  LOP3.LUT R20, R3, 0x1, RZ, 0xc0, !PT ;  /* 0x0000000103147812 */ /* 0x000fe200078ec0ff */
[----:B------:R-:W-:-:S02]  /*17a0*/  IMAD.MOV.U32 R22, RZ, RZ, 0x20fd8164 ;  /* 0x20fd8164ff167424 */ /* 0x000fc400078e00ff */
[----:B------:R-:W-:Y:S01]  /*17b0*/  IMAD.MOV.U32 R23, RZ, RZ, 0x3da8ff83 ;  /* 0x3da8ff83ff177424 */ /* 0x000fe200078e00ff */
[----:B------:R-:W-:Y:S01]  /*17c0*/  ISETP.NE.U32.AND P0, PT, R20, 0x1, PT ;  /* 0x000000011400780c */ /* 0x000fe20003f05070 */
[----:B------:R-:W-:-:S03]  /*17d0*/  DMUL R20, R24, R24 ;  /* 0x0000001818147228 */ /* 0x000fc60000000000 */
[----:B------:R-:W-:Y:S02]  /*17e0*/  FSEL R22, R22, -8.06006814911005101289e+34, !P0 ;  /* 0xf9785eba16167808 */ /* 0x000fe40004000000 */
[----:B------:R-:W-:-:S06]  /*17f0*/  FSEL R23, -R23, 0.11223486810922622681, !P0 ;  /* 0x3de5db6517177808 */ /* 0x000fcc0004000100 */
        /* <DEDUP_REMOVED lines=16> */
[----:B------:R-:W-:-:S11]  /*1900*/  DADD R6, R6, R8 ;  /* 0x0000000006067229 */ /* 0x000fd60000000008 */
.L_x_0:
[----:B------:R-:W1:Y:S01]  /*1910*/  LDCU UR10, c[0x0][0x39c] ;  /* 0x00007380ff0a77ac */ /* 0x000e620008000800 */
[----:B------:R-:W-:Y:S01]  /*1920*/  CS2R R20, SRZ ;  /* 0x0000000000147805 */ /* 0x000fe2000001ff00 */
[----:B-1----:R-:W-:-:S09]  /*1930*/  UISETP.GE.AND UP0, UPT, UR10, 0x1, UPT ;  /* 0x000000010a00788c */ /* 0x002fd2000bf06270 */
[----:B------:R-:W-:Y:S05]  /*1940*/  BRA.U !UP0, `(.L_x_15) ;  /* 0x0000000d08707547 */ /* 0x000fea000b800000 */
[----:B------:R-:W-:Y:S01]  /*1950*/  UISETP.NE.AND UP0, UPT, UR10, 0x1, UPT ;  /* 0x000000010a00788c */ /* 0x000fe2000bf05270 */
[----:B------:R-:W-:Y:S01]  /*1960*/  CS2R R20, SRZ ;  /* 0x0000000000147805 */ /* 0x000fe2000001ff00 */
[----:B------:R-:W-:Y:S01]  /*1970*/  UMOV UR4, URZ ;  /* 0x000000ff00047c82 */ /* 0x000fe20008000000 */
[----:B------:R-:W-:-:S06]  /*1980*/  UMOV UR5, URZ ;  /* 0x000000ff00057c82 */ /* 0x000fcc0008000000 */
[----:B------:R-:W-:Y:S05]  /*1990*/  BRA.U !UP0, `(.L_x_16) ;  /* 0x0000000908407547 */ /* 0x000fea000b800000 */
[----:B----4-:R-:W1:Y:S01]  /*19a0*/  LDC.64 R4, c[0x3][0x10] ;  /* 0x00c00400ff047b82 */ /* 0x010e620000000a00 */
[----:B------:R-:W2:Y:S01]  /*19b0*/  LDCU.64 UR4, c[0x4][0x8] ;  /* 0x01000100ff0477ac */ /* 0x000ea20008000a00 */
[----:B------:R-:W-:Y:S01]  /*19c0*/  CS2R R20, SRZ ;  /* 0x0000000000147805 */ /* 0x000fe2000001ff00 */
[----:B------:R-:W-:Y:S01]  /*19d0*/  ULOP3.LUT UR9, UR10, 0x7ffffffe, URZ, 0xc0, !UPT ;  /* 0x7ffffffe0a097892 */ /* 0x000fe2000f8ec0ff */
[----:B------:R-:W3:Y:S03]  /*19e0*/  LDCU.64 UR14, c[0x4][0x18] ;  /* 0x01000300ff0e77ac */ /* 0x000ee60008000a00 */
[----:B------:R-:W-:Y:S02]  /*19f0*/  UIADD3 UR9, UPT, UPT, -UR9, URZ, URZ ;  /* 0x000000ff09097290 */ /* 0x000fe4000fffe1ff */
[----:B--2---:R-:W-:-:S04]  /*1a00*/  UIADD3 UR4, UP0, UPT, UR4, 0x8, URZ ;  /* 0x0000000804047890 */ /* 0x004fc8000ff1e0ff */
[----:B------:R-:W-:Y:S01]  /*1a10*/  UIADD3.X UR5, UPT, UPT, URZ, UR5, URZ, UP0, !UPT ;  /* 0x00000005ff057290 */ /* 0x000fe200087fe4ff */
[----:B-1-3--:R-:W-:-:S11]  /*1a20*/  DADD R4, R4, R4 ;  /* 0x0000000004047229 */ /* 0x00afd60000000004 */
.L_x_22:
[----:B------:R-:W-:Y:S02]  /*1a30*/  IMAD.U32 R26, RZ, RZ, UR4 ;  /* 0x00000004ff1a7e24 */ /* 0x000fe4000f8e00ff */
[----:B------:R-:W-:-:S06]  /*1a40*/  IMAD.U32 R27, RZ, RZ, UR5 ;  /* 0x00000005ff1b7e24 */ /* 0x000fcc000f8e00ff */
[----:B0-----:R-:W2:Y:S02]  /*1a50*/  LDG.E.64 R26, desc[UR18][R26.64+-0x8] ;  /* 0xfffff8121a1a7981 */ /* 0x001ea4000c1e1b00 */
[----:B--2---:R-:W-:-:S08]  /*1a60*/  DMUL R10, R4, R26 ;  /* 0x0000001a040a7228 */ /* 0x004fd00000000000 */
        /* <DEDUP_REMOVED lines=27> */
.L_x_18:
[----:B------:R-:W-:-:S07]  /*1c20*/  VIADD R3, R3, 0x1 ;  /* 0x0000000103037836 */ /* 0x000fce0000000000 */
.L_x_17:
[----:B------:R-:W-:-:S05]  /*1c30*/  IMAD.SHL.U32 R8, R3, 0x40, RZ ;  /* 0x0000004003087824 */ /* 0x000fca00078e00ff */
[----:B------:R-:W-:-:S04]  /*1c40*/  LOP3.LUT R8, R8, 0x40, RZ, 0xc0, !PT ;  /* 0x0000004008087812 */ /* 0x000fc800078ec0ff */
[----:B------:R-:W-:-:S05]  /*1c50*/  IADD3 R16, P0, PT, R8, UR14, RZ ;  /* 0x0000000e08107c10 */ /* 0x000fca000ff1e0ff */
[----:B------:R-:W-:-:S05]  /*1c60*/  IMAD.X R17, RZ, RZ, UR15, P0 ;  /* 0x0000000fff117e24 */ /* 0x000fca00080e06ff */
[----:B------:R-:W2:Y:S01]  /*1c70*/  LDG.E.128.CONSTANT R8, desc[UR18][R16.64] ;  /* 0x0000001210087981 */ /* 0x000ea2000c1e9d00 */
[----:B------:R-:W-:Y:S01]  /*1c80*/  LOP3.LUT R12, R3, 0x1, RZ, 0xc0, !PT ;  /* 0x00000001030c7812 */ /* 0x000fe200078ec0ff */
[----:B------:R-:W-:Y:S01]  /*1c90*/  IMAD.MOV.U32 R13, RZ, RZ, 0x20fd8164 ;  /* 0x20fd8164ff0d7424 */ /* 0x000fe200078e00ff */
[----:B------:R-:W-:Y:S01]  /*1ca0*/  DMUL R24, R28, R28 ;  /* 0x0000001c1c187228 */ /* 0x000fe20000000000 */
[----:B------:R-:W-:Y:S01]  /*1cb0*/  IMAD.MOV.U32 R14, RZ, RZ, 0x3da8ff83 ;  /* 0x3da8ff83ff0e7424 */ /* 0x000fe200078e00ff */
[----:B------:R-:W-:-:S04]  /*1cc0*/  ISETP.NE.U32.AND P0, PT, R12, 0x1, PT ;  /* 0x000000010c00780c */ /* 0x000fc80003f05070 */
[----:B------:R-:W-:Y:S02]  /*1cd0*/  FSEL R12, R13, -8.06006814911005101289e+34, !P0 ;  /* 0xf9785eba0d0c7808 */ /* 0x000fe40004000000 */
[----:B------:R-:W-:Y:S01]  /*1ce0*/  FSEL R13, -R14, 0.11223486810922622681, !P0 ;  /* 0x3de5db650e0d7808 */ /* 0x000fe20004000100 */
[----:B------:R-:W-:Y:S02]  /*1cf0*/  IMAD.U32 R22, RZ, RZ, UR4 ;  /* 0x00000004ff167e24 */ /* 0x000fe4000f8e00ff */
[----:B------:R-:W-:-:S06]  /*1d00*/  IMAD.U32 R23, RZ, RZ, UR5 ;  /* 0x00000005ff177e24 */ /* 0x000fcc000f8e00ff */
[----:B------:R-:W3:Y:S01]  /*1d10*/  LDG.E.64 R22, desc[UR18][R22.64] ;  /* 0x0000001216167981 */ /* 0x000ee2000c1e1b00 */
[----:B--2---:R-:W-:-:S03]  /*1d20*/  DFMA R8, R24, R12, R8 ;  /* 0x0000000c1808722b */ /* 0x004fc60000000008 */
[----:B------:R-:W2:Y:S04]  /*1d30*/  LDG.E.128.CONSTANT R12, desc[UR18][R16.64+0x10] ;  /* 0x00001012100c7981 */ /* 0x000ea8000c1e9d00 */
[----:B------:R-:W4:Y:S01]  /*1d40*/  LDG.E.128.CONSTANT R16, desc[UR18][R16.64+0x20] ;  /* 0x0000201210107981 */ /* 0x000f22000c1e9d00 */
[----:B------:R-:W-:-:S08]  /*1d50*/  DFMA R8, R24, R8, R10 ;  /* 0x000000081808722b */ /* 0x000fd0000000000a */
[----:B--2---:R-:W-:-:S08]  /*1d60*/  DFMA R8, R24, R8, R12 ;  /* 0x000000081808722b */ /* 0x004fd0000000000c */
[----:B------:R-:W-:-:S08]  /*1d70*/  DFMA R8, R24, R8, R14 ;  /* 0x000000081808722b */ /* 0x000fd0000000000e */
[----:B----4-:R-:W-:-:S08]  /*1d80*/  DFMA R8, R24, R8, R16 ;  /* 0x000000081808722b */ /* 0x010fd00000000010 */
[----:B------:R-:W-:-:S08]  /*1d90*/  DFMA R8, R24, R8, R18 ;  /* 0x000000081808722b */ /* 0x000fd00000000012 */
[----:B------:R-:W-:Y:S02]  /*1da0*/  DFMA R28, R8, R28, R28 ;  /* 0x0000001c081c722b */ /* 0x000fe4000000001c */
[----:B------:R-:W-:-:S10]  /*1db0*/  DFMA R8, R24, R8, 1 ;  /* 0x3ff000001808742b */ /* 0x000fd40000000008 */
[----:B------:R-:W-:Y:S02]  /*1dc0*/  FSEL R10, R8, R28, !P0 ;  /* 0x0000001c080a7208 */ /* 0x000fe40004000000 */
[----:B------:R-:W-:-:S06]  /*1dd0*/  FSEL R11, R9, R29, !P0 ;  /* 0x0000001d090b7208 */ /* 0x000fcc0004000000 */
[----:B------:R-:W-:Y:S01]  /*1de0*/  DADD R8, RZ, -R10 ;  /* 0x00000000ff087229 */ /* 0x000fe2000000080a */
[----:B------:R-:W-:-:S09]  /*1df0*/  LOP3.LUT P0, RZ, R3, 0x2, RZ, 0xc0, !PT ;  /* 0x0000000203ff7812 */ /* 0x000fd2000780c0ff */
[----:B------:R-:W-:Y:S02]  /*1e00*/  FSEL R8, R10, R8, !P0 ;  /* 0x000000080a087208 */ /* 0x000fe40004000000 */
[----:B------:R-:W-:Y:S01]  /*1e10*/  FSEL R9, R11, R9, !P0 ;  /* 0x000000090b097208 */ /* 0x000fe20004000000 */
[----:B---3--:R-:W-:-:S05]  /*1e20*/  DMUL R10, R4, R22 ;  /* 0x00000016040a7228 */ /* 0x008fca0000000000 */
        /* <DEDUP_REMOVED lines=28> */
.L_x_20:
[----:B------:R-:W-:Y:S01]  /*1ff0*/  VIADD R3, R3, 0x1 ;  /* 0x0000000103037836 */ /* 0x000fe20000000000 */
[----:B------:R-:W-:Y:S06]  /*2000*/  BRA `(.L_x_21) ;  /* 0x0000000000087947 */ /* 0x000fec0003800000 */
.L_x_19:
[----:B------:R-:W-:Y:S01]  /*2010*/  DMUL R28, RZ, R10 ;  /* 0x0000000aff1c7228 */ /* 0x000fe20000000000 */
[----:B------:R-:W-:-:S10]  /*2020*/  IMAD.MOV.U32 R3, RZ, RZ, 0x1 ;  /* 0x00000001ff037424 */ /* 0x000fd400078e00ff */
.L_x_21:
        /* <DEDUP_REMOVED lines=39> */
.L_x_16:
[----:B------:R-:W-:-:S04]  /*22a0*/  ULOP3.LUT UR6, UR10, 0x1, URZ, 0xc0, !UPT ;  /* 0x000000010a067892 */ /* 0x000fc8000f8ec0ff */
[----:B------:R-:W-:-:S09]  /*22b0*/  UISETP.NE.U32.AND UP0, UPT, UR6, 0x1, UPT ;  /* 0x000000010600788c */ /* 0x000fd2000bf05070 */
[----:B------:R-:W-:Y:S05]  /*22c0*/  BRA.U UP0, `(.L_x_15) ;  /* 0x0000000500107547 */ /* 0x000fea000b800000 */
[----:B------:R-:W1:Y:S01]  /*22d0*/  LDCU.64 UR12, c[0x4][0x8] ;  /* 0x01000100ff0c77ac */ /* 0x000e620008000a00 */
[----:B------:R-:W2:Y:S01]  /*22e0*/  LDC.64 R8, c[0x3][0x10] ;  /* 0x00c00400ff087b82 */ /* 0x000ea20000000a00 */
[----:B-1----:R-:W-:-:S04]  /*22f0*/  ULEA UR6, UP0, UR4, UR12, 0x3 ;  /* 0x0000000c04067291 */ /* 0x002fc8000f8018ff */
[----:B------:R-:W-:Y:S02]  /*2300*/  ULEA.HI.X UR9, UR4, UR13, UR5, 0x3, UP0 ;  /* 0x0000000d04097291 */ /* 0x000fe400080f1c05 */
[----:B----4-:R-:W-:-:S04]  /*2310*/  IMAD.U32 R4, RZ, RZ, UR6 ;  /* 0x00000006ff047e24 */ /* 0x010fc8000f8e00ff */
[----:B------:R-:W-:-:S06]  /*2320*/  IMAD.U32 R5, RZ, RZ, UR9 ;  /* 0x00000009ff057e24 */ /* 0x000fcc000f8e00ff */
[----:B0-----:R-:W3:Y:S01]  /*2330*/  LDG.E.64 R4, desc[UR18][R4.64] ;  /* 0x0000001204047981 */ /* 0x001ee2000c1e1b00 */
[----:B--2---:R-:W-:-:S08]  /*2340*/  DADD R12, R8, R8 ;  /* 0x00000000080c7229 */ /* 0x004fd00000000008 */
[----:B---3--:R-:W-:-:S08]  /*2350*/  DMUL R12, R12, R4 ;  /* 0x000000040c0c7228 */ /* 0x008fd00000000000 */
        /* <DEDUP_REMOVED lines=23> */
.L_x_24:
[----:B------:R-:W-:Y:S01]  /*24d0*/  VIADD R3, R3, 0x1 ;  /* 0x0000000103037836 */ /* 0x000fe20000000000 */
[----:B------:R-:W-:Y:S06]  /*24e0*/  BRA `(.L_x_25) ;  /* 0x0000000000087947 */ /* 0x000fec0003800000 */
.L_x_23:
[----:B------:R-:W-:Y:S01]  /*24f0*/  DMUL R24, RZ, R12 ;  /* 0x0000000cff187228 */ /* 0x000fe20000000000 */
[----:B------:R-:W-:-:S10]  /*2500*/  IMAD.MOV.U32 R3, RZ, RZ, 0x1 ;  /* 0x00000001ff037424 */ /* 0x000fd400078e00ff */
.L_x_25:
        /* <DEDUP_REMOVED lines=9> */
[----:B------:R-:W-:Y:S01]  /*25a0*/  IMAD.MOV.U32 R23, RZ, RZ, 0x3da8ff83 ;  /* 0x3da8ff83ff177424 */ /* 0x000fe200078e00ff */
[----:B------:R-:W-:-:S02]  /*25b0*/  DMUL R26, R24, R24 ;  /* 0x00000018181a7228 */ /* 0x000fc40000000000 */
        /* <DEDUP_REMOVED lines=21> */
.L_x_15:
[----:B------:R-:W1:Y:S02]  /*2710*/  LDC R3, c[0x0][0x39c] ;  /* 0x0000e700ff037b82 */ /* 0x000e640000000800 */
[C---:B-1----:R-:W-:Y:S01]  /*2720*/  IMAD R8, R3.reuse, 0xa, RZ ;  /* 0x0000000a03087824 */ /* 0x042fe200078e02ff */
[----:B------:R-:W-:-:S03]  /*2730*/  ISETP.GE.AND P0, PT, R3, 0x1, PT ;  /* 0x000000010300780c */ /* 0x000fc60003f06270 */
[----:B----4-:R-:W1:Y:S02]  /*2740*/  I2F.F64 R4, R8 ;  /* 0x0000000800047312 */ /* 0x010e640000201c00 */
[C---:B-1----:R-:W-:Y:S02]  /*2750*/  DADD R20, R4.reuse, R20 ;  /* 0x0000000004147229 */ /* 0x042fe40000000014 */
[----:B------:R-:W-:-:S08]  /*2760*/  DADD R4, R4, R6 ;  /* 0x0000000004047229 */ /* 0x000fd00000000006 */
[----:B------:R-:W-:-:S14]  /*2770*/  DSETP.GEU.OR P0, PT, R4, R20, !P0 ;  /* 0x000000140400722a */ /* 0x000fdc000470e400 */
[----:B0-----:R-:W-:Y:S05]  /*2780*/  @P0 EXIT ;  /* 0x000000000000094d */ /* 0x001fea0003800000 */
[C---:B------:R-:W-:Y:S01]  /*2790*/  ISETP.GE.U32.AND P0, PT, R3.reuse, 0x10, PT ;  /* 0x000000100300780c */ /* 0x040fe20003f06070 */
[----:B------:R-:W-:Y:S01]  /*27a0*/  IMAD.MOV.U32 R9, RZ, RZ, RZ ;  /* 0x000000ffff097224 */ /* 0x000fe200078e00ff */
[----:B------:R-:W-:-:S04]  /*27b0*/  LOP3.LUT R11, R3, 0xf, RZ, 0xc0, !PT ;  /* 0x0000000f030b7812 */ /* 0x000fc800078ec0ff */
[----:B------:R-:W-:-:S07]  /*27c0*/  ISETP.NE.AND P1, PT, R11, RZ, PT ;  /* 0x000000ff0b00720c */ /* 0x000fce0003f25270 */
[----:B------:R-:W-:Y:S06]  /*27d0*/  @!P0 BRA `(.L_x_26) ;  /* 0x0000000000c88947 */ /* 0x000fec0003800000 */
[----:B------:R-:W0:Y:S01]  /*27e0*/  LDCU.128 UR8, c[0x0][0x380] ;  /* 0x00007000ff0877ac */ /* 0x000e220008000c00 */
[----:B------:R-:W-:Y:S01]  /*27f0*/  LOP3.LUT R9, R3, 0x7ffffff0, RZ, 0xc0, !PT ;  /* 0x7ffffff003097812 */ /* 0x000fe200078ec0ff */
[----:B------:R-:W-:-:S04]  /*2800*/  IMAD.MOV.U32 R8, RZ, RZ, R0 ;  /* 0x000000ffff087224 */ /* 0x000fc800078e0000 */
[----:B------:R-:W-:Y:S01]  /*2810*/  IMAD.MOV R10, RZ, RZ, -R9 ;  /* 0x000000ffff0a7224 */ /* 0x000fe200078e0a09 */
[----:B0-----:R-:W-:Y:S02]  /*2820*/  UIADD3 UR6, UP0, UPT, UR8, 0x40, URZ ;  /* 0x0000004008067890 */ /* 0x001fe4000ff1e0ff */
[----:B------:R-:W-:Y:S02]  /*2830*/  UIADD3 UR4, UP1, UPT, UR10, 0x40, URZ ;  /* 0x000000400a047890 */ /* 0x000fe4000ff3e0ff */
[----:B------:R-:W-:Y:S02]  /*2840*/  UIADD3.X UR8, UPT, UPT, URZ, UR9, URZ, UP0, !UPT ;  /* 0x00000009ff087290 */ /* 0x000fe400087fe4ff */
[----:B------:R-:W-:-:S12]  /*2850*/  UIADD3.X UR5, UPT, UPT, URZ, UR11, URZ, UP1, !UPT ;  /* 0x0000000bff057290 */ /* 0x000fd80008ffe4ff */
.L_x_27:
[----:B------:R-:W-:Y:S02]  /*2860*/  IMAD.U32 R6, RZ, RZ, UR6 ;  /* 0x00000006ff067e24 */ /* 0x000fe4000f8e00ff */
[----:B------:R-:W-:Y:S02]  /*2870*/  IMAD.U32 R7, RZ, RZ, UR8 ;  /* 0x00000008ff077e24 */ /* 0x000fe4000f8e00ff */
[----:B------:R-:W-:-:S05]  /*2880*/  IMAD.WIDE R6, R8, 0x8, R6 ;  /* 0x0000000808067825 */ /* 0x000fca00078e0206 */
[----:B----4-:R-:W2:Y:S01]  /*2890*/  LDG.E.64 R12, desc[UR18][R6.64+-0x40] ;  /* 0xffffc012060c7981 */ /* 0x010ea2000c1e1b00 */
[----:B------:R-:W-:Y:S02]  /*28a0*/  IMAD.U32 R4, RZ, RZ, UR4 ;  /* 0x00000004ff047e24 */ /* 0x000fe4000f8e00ff */
[----:B------:R-:W-:Y:S02]  /*28b0*/  IMAD.U32 R5, RZ, RZ, UR5 ;  /* 0x00000005ff057e24 */ /* 0x000fe4000f8e00ff */
[----:B------:R-:W-:-:S05]  /*28c0*/  IMAD.WIDE R4, R8, 0x8, R4 ;  /* 0x0000000808047825 */ /* 0x000fca00078e0204 */
        /* <DEDUP_REMOVED lines=18> */
[----:B---3--:R3:W-:Y:S04]  /*29f0*/  STG.E.64 desc[UR18][R4.64+0x8], R18 ;  /* 0x0000081204007986 */ /* 0x0087e8000c101b12 */
[----:B----4-:R-:W4:Y:S04]  /*2a00*/  LDG.E.64 R20, desc[UR18][R6.64+0x10] ;  /* 0x0000101206147981 */ /* 0x010f28000c1e1b00 */
[----:B----4-:R4:W-:Y:S04]  /*2a10*/  STG.E.64 desc[UR18][R4.64+0x10], R20 ;  /* 0x0000101404007986 */ /* 0x0109e8000c101b12 */
[----:B-----5:R-:W5:Y:S04]  /*2a20*/  LDG.E.64 R22, desc[UR18][R6.64+0x18] ;  /* 0x0000181206167981 */ /* 0x020f68000c1e1b00 */
[----:B-----5:R4:W-:Y:S04]  /*2a30*/  STG.E.64 desc[UR18][R4.64+0x18], R22 ;  /* 0x0000181604007986 */ /* 0x0209e8000c101b12 */
[----:B0-----:R-:W5:Y:S04]  /*2a40*/  LDG.E.64 R12, desc[UR18][R6.64+0x20] ;  /* 0x00002012060c7981 */ /* 0x001f68000c1e1b00 */
[----:B-----5:R4:W-:Y:S04]  /*2a50*/  STG.E.64 desc[UR18][R4.64+0x20], R12 ;  /* 0x0000200c04007986 */ /* 0x0209e8000c101b12 */
[----:B-1----:R-:W5:Y:S04]  /*2a60*/  LDG.E.64 R14, desc[UR18][R6.64+0x28] ;  /* 0x00002812060e7981 */ /* 0x002f68000c1e1b00 */
[----:B-----5:R4:W-:Y:S04]  /*2a70*/  STG.E.64 desc[UR18][R4.64+0x28], R14 ;  /* 0x0000280e04007986 */ /* 0x0209e8000c101b12 */
[----:B--2---:R-:W2:Y:S04]  /*2a80*/  LDG.E.64 R16, desc[UR18][R6.64+0x30] ;  /* 0x0000301206107981 */ /* 0x004ea8000c1e1b00 */
[----:B--2---:R4:W-:Y:S04]  /*2a90*/  STG.E.64 desc[UR18][R4.64+0x30], R16 ;  /* 0x0000301004007986 */ /* 0x0049e8000c101b12 */
[----:B---3--:R-:W2:Y:S01]  /*2aa0*/  LDG.E.64 R18, desc[UR18][R6.64+0x38] ;  /* 0x0000381206127981 */ /* 0x008ea2000c1e1b00 */
[----:B------:R-:W-:-:S02]  /*2ab0*/  VIADD R10, R10, 0x10 ;  /* 0x000000100a0a7836 */ /* 0x000fc40000000000 */
[----:B------:R-:W-:-:S03]  /*2ac0*/  VIADD R8, R8, 0x10 ;  /* 0x0000001008087836 */ /* 0x000fc60000000000 */
[----:B------:R-:W-:Y:S01]  /*2ad0*/  ISETP.NE.AND P0, PT, R10, RZ, PT ;  /* 0x000000ff0a00720c */ /* 0x000fe20003f05270 */
[----:B--2---:R4:W-:-:S12]  /*2ae0*/  STG.E.64 desc[UR18][R4.64+0x38], R18 ;  /* 0x0000381204007986 */ /* 0x0049d8000c101b12 */
[----:B------:R-:W-:Y:S05]  /*2af0*/  @P0 BRA `(.L_x_27) ;  /* 0xfffffffc00580947 */ /* 0x000fea000383ffff */
.L_x_26:
[----:B------:R-:W-:Y:S05]  /*2b00*/  @!P1 EXIT ;  /* 0x000000000000994d */ /* 0x000fea0003800000 */
[----:B------:R-:W-:Y:S02]  /*2b10*/  ISETP.GE.U32.AND P0, PT, R11, 0x8, PT ;  /* 0x000000080b00780c */ /* 0x000fe40003f06070 */
[----:B------:R-:W-:-:S04]  /*2b20*/  LOP3.LUT R8, R3, 0x7, RZ, 0xc0, !PT ;  /* 0x0000000703087812 */ /* 0x000fc800078ec0ff */
[----:B------:R-:W-:-:S07]  /*2b30*/  ISETP.NE.AND P1, PT, R8, RZ, PT ;  /* 0x000000ff0800720c */ /* 0x000fce0003f25270 */
[----:B------:R-:W-:Y:S06]  /*2b40*/  @!P0 BRA `(.L_x_28) ;  /* 0x0000000000588947 */ /* 0x000fec0003800000 */
[----:B------:R-:W0:Y:S01]  /*2b50*/  LDC.64 R6, c[0x0][0x380] ;  /* 0x0000e000ff067b82 */ /* 0x000e220000000a00 */
[----:B----4-:R-:W-:-:S07]  /*2b60*/  IMAD.IADD R13, R0, 0x1, R9 ;  /* 0x00000001000d7824 */ /* 0x010fce00078e0209 */
[----:B------:R-:W1:Y:S01]  /*2b70*/  LDC.64 R4, c[0x0][0x388] ;  /* 0x0000e200ff047b82 */ /* 0x000e620000000a00 */
[----:B0-----:R-:W-:-:S05]  /*2b80*/  IMAD.WIDE R6, R13, 0x8, R6 ;  /* 0x000000080d067825 */ /* 0x001fca00078e0206 */
[----:B------:R-:W2:Y:S01]  /*2b90*/  LDG.E.64 R10, desc[UR18][R6.64] ;  /* 0x00000012060a7981 */ /* 0x000ea2000c1e1b00 */
[----:B-1----:R-:W-:-:S05]  /*2ba0*/  IMAD.WIDE R4, R13, 0x8, R4 ;  /* 0x000000080d047825 */ /* 0x002fca00078e0204 */
[----:B--2---:R0:W-:Y:S04]  /*2bb0*/  STG.E.64 desc[UR18][R4.64], R10 ;  /* 0x0000000a04007986 */ /* 0x0041e8000c101b12 */
[----:B------:R-:W2:Y:S04]  /*2bc0*/  LDG.E.64 R12, desc[UR18][R6.64+0x8] ;  /* 0x00000812060c7981 */ /* 0x000ea8000c1e1b00 */
[----:B--2---:R1:W-:Y:S04]  /*2bd0*/  STG.E.64 desc[UR18][R4.64+0x8], R12 ;  /* 0x0000080c04007986 */ /* 0x0043e8000c101b12 */
[----:B------:R-:W2:Y:S04]  /*2be0*/  LDG.E.64 R14, desc[UR18][R6.64+0x10] ;  /* 0x00001012060e7981 */ /* 0x000ea8000c1e1b00 */
[----:B--2---:R2:W-:Y:S04]  /*2bf0*/  STG.E.64 desc[UR18][R4.64+0x10], R14 ;  /* 0x0000100e04007986 */ /* 0x0045e8000c101b12 */
[----:B------:R-:W3:Y:S04]  /*2c00*/  LDG.E.64 R16, desc[UR18][R6.64+0x18] ;  /* 0x0000181206107981 */ /* 0x000ee8000c1e1b00 */
[----:B---3--:R2:W-:Y:S04]  /*2c10*/  STG.E.64 desc[UR18][R4.64+0x18], R16 ;  /* 0x0000181004007986 */ /* 0x0085e8000c101b12 */
[----:B------:R-:W3:Y:S04]  /*2c20*/  LDG.E.64 R18, desc[UR18][R6.64+0x20] ;  /* 0x0000201206127981 */ /* 0x000ee8000c1e1b00 */
[----:B---3--:R2:W-:Y:S04]  /*2c30*/  STG.E.64 desc[UR18][R4.64+0x20], R18 ;  /* 0x0000201204007986 */ /* 0x0085e8000c101b12 */
[----:B------:R-:W3:Y:S04]  /*2c40*/  LDG.E.64 R20, desc[UR18][R6.64+0x28] ;  /* 0x0000281206147981 */ /* 0x000ee8000c1e1b00 */
[----:B---3--:R2:W-:Y:S04]  /*2c50*/  STG.E.64 desc[UR18][R4.64+0x28], R20 ;  /* 0x0000281404007986 */ /* 0x0085e8000c101b12 */
[----:B0-----:R-:W3:Y:S04]  /*2c60*/  LDG.E.64 R10, desc[UR18][R6.64+0x30] ;  /* 0x00003012060a7981 */ /* 0x001ee8000c1e1b00 */
[----:B---3--:R2:W-:Y:S04]  /*2c70*/  STG.E.64 desc[UR18][R4.64+0x30], R10 ;  /* 0x0000300a04007986 */ /* 0x0085e8000c101b12 */
[----:B-1----:R-:W3:Y:S01]  /*2c80*/  LDG.E.64 R12, desc[UR18][R6.64+0x38] ;  /* 0x00003812060c7981 */ /* 0x002ee2000c1e1b00 */
[----:B------:R-:W-:-:S03]  /*2c90*/  VIADD R9, R9, 0x8 ;  /* 0x0000000809097836 */ /* 0x000fc60000000000 */
[----:B---3--:R2:W-:Y:S04]  /*2ca0*/  STG.E.64 desc[UR18][R4.64+0x38], R12 ;  /* 0x0000380c04007986 */ /* 0x0085e8000c101b12 */
.L_x_28:
[----:B------:R-:W-:Y:S05]  /*2cb0*/  @!P1 EXIT ;  /* 0x000000000000994d */ /* 0x000fea0003800000 */
[----:B------:R-:W-:Y:S02]  /*2cc0*/  ISETP.GE.U32.AND P0, PT, R8, 0x4, PT ;  /* 0x000000040800780c */ /* 0x000fe40003f06070 */
[----:B------:R-:W-:-:S04]  /*2cd0*/  LOP3.LUT R3, R3, 0x3, RZ, 0xc0, !PT ;  /* 0x0000000303037812 */ /* 0x000fc800078ec0ff */
[----:B------:R-:W-:-:S07]  /*2ce0*/  ISETP.NE.AND P1, PT, R3, RZ, PT ;  /* 0x000000ff0300720c */ /* 0x000fce0003f25270 */
[----:B------:R-:W-:Y:S06]  /*2cf0*/  @!P0 BRA `(.L_x_29) ;  /* 0x0000000000388947 */ /* 0x000fec0003800000 */
[----:B--2-4-:R-:W0:Y:S01]  /*2d00*/  LDC.64 R4, c[0x0][0x380] ;  /* 0x0000e000ff047b82 */ /* 0x014e220000000a00 */
[----:B------:R-:W-:-:S07]  /*2d10*/  IMAD.IADD R17, R0, 0x1, R9 ;  /* 0x0000000100117824 */ /* 0x000fce00078e0209 */
        /* <DEDUP_REMOVED lines=9> */
[----:B------:R-:W2:Y:S01]  /*2db0*/  LDG.E.64 R12, desc[UR18][R14.64+0x18] ;  /* 0x000018120e0c7981 */ /* 0x000ea2000c1e1b00 */
[----:B------:R-:W-:-:S03]  /*2dc0*/  VIADD R9, R9, 0x4 ;  /* 0x0000000409097836 */ /* 0x000fc60000000000 */
[----:B--2---:R0:W-:Y:S04]  /*2dd0*/  STG.E.64 desc[UR18][R16.64+0x18], R12 ;  /* 0x0000180c10007986 */ /* 0x0041e8000c101b12 */
.L_x_29:
[----:B------:R-:W-:Y:S05]  /*2de0*/  @!P1 EXIT ;  /* 0x000000000000994d */ /* 0x000fea0003800000 */
[----:B0-2---:R-:W0:Y:S01]  /*2df0*/  LDC.64 R10, c[0x0][0x380] ;  /* 0x0000e000ff0a7b82 */ /* 0x005e220000000a00 */
[----:B------:R-:W-:Y:S01]  /*2e00*/  IADD3 R9, PT, PT, R2, UR7, R9 ;  /* 0x0000000702097c10 */ /* 0x000fe2000fffe009 */
[----:B------:R-:W-:-:S06]  /*2e10*/  IMAD.MOV R0, RZ, RZ, -R3 ;  /* 0x000000ffff007224 */ /* 0x000fcc00078e0a03 */
[----:B------:R-:W1:Y:S02]  /*2e20*/  LDC.64 R6, c[0x0][0x388] ;  /* 0x0000e200ff067b82 */ /* 0x000e640000000a00 */
.L_x_30:
[----:B0-2-4-:R-:W-:-:S06]  /*2e30*/  IMAD.WIDE R4, R9, 0x8, R10 ;  /* 0x0000000809047825 */ /* 0x015fcc00078e020a */
[----:B------:R-:W2:Y:S01]  /*2e40*/  LDG.E.64 R4, desc[UR18][R4.64] ;  /* 0x0000001204047981 */ /* 0x000ea2000c1e1b00 */
[----:B-1----:R-:W-:-:S04]  /*2e50*/  IMAD.WIDE R2, R9, 0x8, R6 ;  /* 0x0000000809027825 */ /* 0x002fc800078e0206 */
[----:B------:R-:W-:Y:S02]  /*2e60*/  VIADD R0, R0, 0x1 ;  /* 0x0000000100007836 */ /* 0x000fe40000000000 */
[----:B------:R-:W-:-:S03]  /*2e70*/  VIADD R9, R9, 0x1 ;  /* 0x0000000109097836 */ /* 0x000fc60000000000 */
[----:B------:R-:W-:Y:S01]  /*2e80*/  ISETP.NE.AND P0, PT, R0, RZ, PT ;  /* 0x000000ff0000720c */ /* 0x000fe20003f05270 */
[----:B--2---:R2:W-:-:S12]  /*2e90*/  STG.E.64 desc[UR18][R2.64], R4 ;  /* 0x0000000402007986 */ /* 0x0045d8000c101b12 */
[----:B------:R-:W-:Y:S05]  /*2ea0*/  @P0 BRA `(.L_x_30) ;  /* 0xfffffffc00e00947 */ /* 0x000fea000383ffff */
[----:B------:R-:W-:Y:S05]  /*2eb0*/  EXIT ;  /* 0x000000000000794d */ /* 0x000fea0003800000 */
        .type           $kernelUpdatePBest$__internal_trig_reduction_slowpathd,@function
        .size           $kernelUpdatePBest$__internal_trig_reduction_slowpathd,(.L_x_37 - $kernelUpdatePBest$__internal_trig_reduction_slowpathd)
$kernelUpdatePBest$__internal_trig_reduction_slowpathd:
[----:B------:R-:W-:Y:S01]  /*2ec0*/  SHF.R.U32.HI R25, RZ, 0x14, R24 ;  /* 0x00000014ff197819 */ /* 0x000fe20000011618 */
[----:B------:R-:W-:-:S03]  /*2ed0*/  IMAD.MOV.U32 R10, RZ, RZ, RZ ;  /* 0x000000ffff0a7224 */ /* 0x000fc600078e00ff */
[----:B------:R-:W-:-:S04]  /*2ee0*/  LOP3.LUT R3, R25, 0x7ff, RZ, 0xc0, !PT ;  /* 0x000007ff19037812 */ /* 0x000fc800078ec0ff */
[----:B------:R-:W-:-:S13]  /*2ef0*/  ISETP.NE.AND P0, PT, R3, 0x7ff, PT ;  /* 0x000007ff0300780c */ /* 0x000fda0003f05270 */
[----:B------:R-:W-:Y:S05]  /*2f00*/  @!P0 BRA `(.L_x_31) ;  /* 0x0000000800308947 */ /* 0x000fea0003800000 */
[----:B------:R-:W-:Y:S01]  /*2f10*/  VIADD R8, R3, 0xfffffc00 ;  /* 0xfffffc0003087836 */ /* 0x000fe20000000000 */
[----:B------:R-:W-:-:S04]  /*2f20*/  CS2R R30, SRZ ;  /* 0x00000000001e7805 */ /* 0x000fc8000001ff00 */
[----:B------:R-:W-:Y:S02]  /*2f30*/  SHF.R.U32.HI R3, RZ, 0x6, R8 ;  /* 0x00000006ff037819 */ /* 0x000fe40000011608 */
[----:B------:R-:W-:Y:S02]  /*2f40*/  ISETP.GE.U32.AND P0, PT, R8, 0x80, PT ;  /* 0x000000800800780c */ /* 0x000fe40003f06070 */
[C---:B------:R-:W-:Y:S02]  /*2f50*/  IADD3 R12, PT, PT, -R3.reuse, 0x13, RZ ;  /* 0x00000013030c7810 */ /* 0x040fe40007ffe1ff */
[----:B------:R-:W-:Y:S02]  /*2f60*/  IADD3 R8, PT, PT, -R3, 0xf, RZ ;  /* 0x0000000f03087810 */ /* 0x000fe40007ffe1ff */
[----:B------:R-:W-:-:S04]  /*2f70*/  SEL R12, R12, 0x12, P0 ;  /* 0x000000120c0c7807 */ /* 0x000fc80000000000 */
[----:B------:R-:W-:-:S13]  /*2f80*/  ISETP.GE.AND P0, PT, R8, R12, PT ;  /* 0x0000000c0800720c */ /* 0x000fda0003f06270 */
[----:B------:R-:W-:Y:S05]  /*2f90*/  @P0 BRA `(.L_x_32) ;  /* 0x0000000000900947 */ /* 0x000fea0003800000 */
[C---:B------:R-:W-:Y:S01]  /*2fa0*/  SHF.L.U64.HI R11, R9.reuse, 0xb, R24 ;  /* 0x0000000b090b7819 */ /* 0x040fe20000010218 */
[----:B------:R-:W-:Y:S01]  /*2fb0*/  IMAD.SHL.U32 R13, R9, 0x800, RZ ;  /* 0x00000800090d7824 */ /* 0x000fe200078e00ff */
[----:B------:R-:W-:Y:S01]  /*2fc0*/  IADD3 R16, PT, PT, RZ, -R3, -R12 ;  /* 0x80000003ff107210 */ /* 0x000fe20007ffe80c */
[----:B------:R-:W-:Y:S01]  /*2fd0*/  IMAD.MOV.U32 R15, RZ, RZ, R8 ;  /* 0x000000ffff0f7224 */ /* 0x000fe200078e0008 */
[----:B------:R-:W-:Y:S02]  /*2fe0*/  CS2R R30, SRZ ;  /* 0x00000000001e7805 */ /* 0x000fe4000001ff00 */
[----:B------:R-:W-:Y:S01]  /*2ff0*/  LOP3.LUT R11, R11, 0x80000000, RZ, 0xfc, !PT ;  /* 0x800000000b0b7812 */ /* 0x000fe200078efcff */
[----:B------:R-:W0:Y:S01]  /*3000*/  LDCU.64 UR12, c[0x0][0x358] ;  /* 0x00006b00ff0c77ac */ /* 0x000e220008000a00 */
[----:B------:R-:W-:-:S05]  /*3010*/  UMOV UR6, URZ ;  /* 0x000000ff00067c82 */ /* 0x000fca0008000000 */
.L_x_33:
[----:B------:R-:W1:Y:S02]  /*3020*/  LDC.64 R8, c[0x4][0x10] ;  /* 0x01000400ff087b82 */ /* 0x000e640000000a00 */
[----:B-1----:R-:W-:-:S05]  /*3030*/  IMAD.WIDE R8, R15, 0x8, R8 ;  /* 0x000000080f087825 */ /* 0x002fca00078e0208 */
[----:B0-----:R-:W2:Y:S01]  /*3040*/  LDG.E.64.CONSTANT R28, desc[UR12][R8.64] ;  /* 0x0000000c081c7981 */ /* 0x001ea2000c1e9b00 */
[----:B------:R-:W-:Y:S01]  /*3050*/  ULEA UR11, UR6, UR8, 0x3 ;  /* 0x00000008060b7291 */ /* 0x000fe2000f8e18ff */
[----:B------:R-:W-:Y:S01]  /*3060*/  VIADD R16, R16, 0x1 ;  /* 0x0000000110107836 */ /* 0x000fe20000000000 */
[----:B------:R-:W-:Y:S01]  /*3070*/  UIADD3 UR6, UPT, UPT, UR6, 0x1, URZ ;  /* 0x0000000106067890 */ /* 0x000fe2000fffe0ff */
[----:B------:R-:W-:Y:S02]  /*3080*/  VIADD R15, R15, 0x1 ;  /* 0x000000010f0f7836 */ /* 0x000fe40000000000 */
[----:B--2---:R-:W-:-:S04]  /*3090*/  IMAD.WIDE.U32 R30, P2, R28, R13, R30 ;  /* 0x0000000d1c1e7225 */ /* 0x004fc8000784001e */
[C---:B------:R-:W-:Y:S02]  /*30a0*/  IMAD R9, R28.reuse, R11, RZ ;  /* 0x0000000b1c097224 */ /* 0x040fe400078e02ff */
[----:B------:R-:W-:Y:S02]  /*30b0*/  IMAD R8, R29, R13, RZ ;  /* 0x0000000d1d087224 */ /* 0x000fe400078e02ff */
[----:B------:R-:W-:Y:S01]  /*30c0*/  IMAD.HI.U32 R14, R28, R11, RZ ;  /* 0x0000000b1c0e7227 */ /* 0x000fe200078e00ff */
[----:B------:R-:W-:-:S03]  /*30d0*/  IADD3 R9, P0, PT, R9, R31, RZ ;  /* 0x0000001f09097210 */ /* 0x000fc60007f1e0ff */
[----:B------:R-:W-:Y:S01]  /*30e0*/  IMAD.HI.U32 R10, R29, R13, RZ ;  /* 0x0000000d1d0a7227 */ /* 0x000fe200078e00ff */
[----:B------:R-:W-:-:S03]  /*30f0*/  IADD3 R9, P1, PT, R8, R9, RZ ;  /* 0x0000000908097210 */ /* 0x000fc60007f3e0ff */
[----:B------:R-:W-:Y:S02]  /*3100*/  IMAD.MOV.U32 R8, RZ, RZ, R30 ;  /* 0x000000ffff087224 */ /* 0x000fe400078e001e */
[----:B------:R-:W-:-:S03]  /*3110*/  IMAD.X R14, RZ, RZ, R14, P2 ;  /* 0x000000ffff0e7224 */ /* 0x000fc600010e060e */
[----:B------:R0:W-:Y:S02]  /*3120*/  STL.64 [UR11], R8 ;  /* 0x00000008ff007987 */ /* 0x0001e40008100a0b */
[----:B------:R-:W-:Y:S01]  /*3130*/  IADD3.X R10, P0, PT, R10, R14, RZ, P0, !PT ;  /* 0x0000000e0a0a7210 */ /* 0x000fe2000071e4ff */
[----:B0-----:R-:W-:-:S04]  /*3140*/  IMAD.HI.U32 R8, R29, R11, RZ ;  /* 0x0000000b1d087227 */ /* 0x001fc800078e00ff */
[----:B------:R-:W-:Y:S01]  /*3150*/  IMAD.X R8, RZ, RZ, R8, P0 ;  /* 0x000000ffff087224 */ /* 0x000fe200000e0608 */
[----:B------:R-:W-:Y:S01]  /*3160*/  ISETP.NE.AND P0, PT, R16, -0xf, PT ;  /* 0xfffffff11000780c */ /* 0x000fe20003f05270 */
[----:B------:R-:W-:-:S05]  /*3170*/  IMAD R9, R29, R11, RZ ;  /* 0x0000000b1d097224 */ /* 0x000fca00078e02ff */
[----:B------:R-:W-:-:S05]  /*3180*/  IADD3.X R9, P1, PT, R9, R10, RZ, P1, !PT ;  /* 0x0000000a09097210 */ /* 0x000fca0000f3e4ff */
[----:B------:R-:W-:Y:S02]  /*3190*/  IMAD.X R8, RZ, RZ, R8, P1 ;  /* 0x000000ffff087224 */ /* 0x000fe400008e0608 */
[----:B------:R-:W-:Y:S02]  /*31a0*/  IMAD.MOV.U32 R30, RZ, RZ, R9 ;  /* 0x000000ffff1e7224 */ /* 0x000fe400078e0009 */
[----:B------:R-:W-:Y:S01]  /*31b0*/  IMAD.MOV.U32 R31, RZ, RZ, R8 ;  /* 0x000000ffff1f7224 */ /* 0x000fe200078e0008 */
[----:B------:R-:W-:Y:S06]  /*31c0*/  @P0 BRA `(.L_x_33) ;  /* 0xfffffffc00940947 */ /* 0x000fec000383ffff */
[----:B------:R-:W-:-:S07]  /*31d0*/  IMAD.MOV.U32 R8, RZ, RZ, R12 ;  /* 0x000000ffff087224 */ /* 0x000fce00078e000c */
.L_x_32:
[----:B------:R-:W-:Y:S01]  /*31e0*/  LOP3.LUT P0, R25, R25, 0x3f, RZ, 0xc0, !PT ;  /* 0x0000003f19197812 */ /* 0x000fe2000780c0ff */
[----:B------:R-:W-:-:S04]  /*31f0*/  IMAD.IADD R3, R3, 0x1, R8 ;  /* 0x0000000103037824 */ /* 0x000fc800078e0208 */
[----:B------:R-:W-:-:S05]  /*3200*/  IMAD.U32 R3, R3, 0x8, R1 ;  /* 0x0000000803037824 */ /* 0x000fca00078e0001 */
[----:B------:R0:W-:Y:S04]  /*3210*/  STL.64 [R3+-0x78], R30 ;  /* 0xffff881e03007387 */ /* 0x0001e80000100a00 */
[----:B------:R-:W2:Y:S04]  /*3220*/  @P0 LDL.64 R12, [R1+0x8] ;  /* 0x00000800010c0983 */ /* 0x000ea80000100a00 */
[----:B------:R-:W3:Y:S04]  /*3230*/  LDL.64 R10, [R1+0x10] ;  /* 0x00001000010a7983 */ /* 0x000ee80000100a00 */
[----:B------:R-:W4:Y:S01]  /*3240*/  LDL.64 R8, [R1+0x18] ;  /* 0x0000180001087983 */ /* 0x000f220000100a00 */
[----:B0-----:R-:W-:-:S02]  /*3250*/  @P0 LOP3.LUT R3, R25, 0x3f, RZ, 0x3c, !PT ;  /* 0x0000003f19030812 */ /* 0x001fc400078e3cff */
[--C-:B--2---:R-:W-:Y:S02]  /*3260*/  @P0 SHF.R.U64 R16, R12, 0x1, R13.reuse ;  /* 0x000000010c100819 */ /* 0x104fe4000000120d */
[----:B------:R-:W-:Y:S02]  /*3270*/  @P0 SHF.R.U32.HI R18, RZ, 0x1, R13 ;  /* 0x00000001ff120819 */ /* 0x000fe4000001160d */
[----:B---3--:R-:W-:Y:S02]  /*3280*/  @P0 SHF.L.U32 R15, R10, R25, RZ ;  /* 0x000000190a0f0219 */ /* 0x008fe400000006ff */
[----:B------:R-:W-:Y:S02]  /*3290*/  @P0 SHF.R.U64 R16, R16, R3, R18 ;  /* 0x0000000310100219 */ /* 0x000fe40000001212 */
[--C-:B------:R-:W-:Y:S02]  /*32a0*/  @P0 SHF.R.U32.HI R12, RZ, 0x1, R11.reuse ;  /* 0x00000001ff0c0819 */ /* 0x100fe4000001160b */
[----:B------:R-:W-:-:S02]  /*32b0*/  @P0 SHF.R.U64 R13, R10, 0x1, R11 ;  /* 0x000000010a0d0819 */ /* 0x000fc4000000120b */
[----:B------:R-:W-:Y:S02]  /*32c0*/  @P0 SHF.L.U64.HI R14, R10, R25, R11 ;  /* 0x000000190a0e0219 */ /* 0x000fe4000001020b */
[----:B------:R-:W-:Y:S02]  /*32d0*/  @P0 SHF.R.U32.HI R18, RZ, R3, R18 ;  /* 0x00000003ff120219 */ /* 0x000fe40000011612 */
[----:B------:R-:W-:Y:S02]  /*32e0*/  @P0 LOP3.LUT R10, R15, R16, RZ, 0xfc, !PT ;  /* 0x000000100f0a0212 */ /* 0x000fe400078efcff */
[----:B----4-:R-:W-:Y:S02]  /*32f0*/  @P0 SHF.L.U32 R17, R8, R25, RZ ;  /* 0x0000001908110219 */ /* 0x010fe400000006ff */
[----:B------:R-:W-:Y:S02]  /*3300*/  @P0 SHF.R.U64 R13, R13, R3, R12 ;  /* 0x000000030d0d0219 */ /* 0x000fe4000000120c */
[----:B------:R-:W-:-:S02]  /*3310*/  @P0 LOP3.LUT R11, R14, R18, RZ, 0xfc, !PT ;  /* 0x000000120e0b0212 */ /* 0x000fc400078efcff */
[----:B------:R-:W-:Y:S01]  /*3320*/  @P0 SHF.R.U32.HI R3, RZ, R3, R12 ;  /* 0x00000003ff030219 */ /* 0x000fe2000001160c */
[----:B------:R-:W-:Y:S01]  /*3330*/  IMAD.SHL.U32 R12, R10, 0x4, RZ ;  /* 0x000000040a0c7824 */ /* 0x000fe200078e00ff */
[----:B------:R-:W-:Y:S02]  /*3340*/  @P0 SHF.L.U64.HI R25, R8, R25, R9 ;  /* 0x0000001908190219 */ /* 0x000fe40000010209 */
[----:B------:R-:W-:Y:S02]  /*3350*/  @P0 LOP3.LUT R8, R17, R13, RZ, 0xfc, !PT ;  /* 0x0000000d11080212 */ /* 0x000fe400078efcff */
[----:B------:R-:W-:Y:S02]  /*3360*/  SHF.L.U64.HI R10, R10, 0x2, R11 ;  /* 0x000000020a0a7819 */ /* 0x000fe4000001020b */
[----:B------:R-:W-:Y:S02]  /*3370*/  @P0 LOP3.LUT R9, R25, R3, RZ, 0xfc, !PT ;  /* 0x0000000319090212 */ /* 0x000fe400078efcff */
[----:B------:R-:W-:-:S02]  /*3380*/  SHF.L.W.U32.HI R11, R11, 0x2, R8 ;  /* 0x000000020b0b7819 */ /* 0x000fc40000010e08 */
[----:B------:R-:W-:Y:S02]  /*3390*/  IADD3 RZ, P0, PT, RZ, -R12, RZ ;  /* 0x8000000cffff7210 */ /* 0x000fe40007f1e0ff */
[----:B------:R-:W-:Y:S02]  /*33a0*/  LOP3.LUT R3, RZ, R10, RZ, 0x33, !PT ;  /* 0x0000000aff037212 */ /* 0x000fe400078e33ff */
[----:B------:R-:W-:Y:S02]  /*33b0*/  SHF.L.W.U32.HI R13, R8, 0x2, R9 ;  /* 0x00000002080d7819 */ /* 0x000fe40000010e09 */
[----:B------:R-:W-:Y:S02]  /*33c0*/  LOP3.LUT R14, RZ, R11, RZ, 0x33, !PT ;  /* 0x0000000bff0e7212 */ /* 0x000fe400078e33ff */
[----:B------:R-:W-:Y:S02]  /*33d0*/  IADD3.X R8, P0, PT, RZ, R3, RZ, P0, !PT ;  /* 0x00000003ff087210 */ /* 0x000fe4000071e4ff */
[----:B------:R-:W-:-:S02]  /*33e0*/  LOP3.LUT R3, RZ, R13, RZ, 0x33, !PT ;  /* 0x0000000dff037212 */ /* 0x000fc400078e33ff */
[----:B------:R-:W-:Y:S02]  /*33f0*/  IADD3.X R14, P1, PT, RZ, R14, RZ, P0, !PT ;  /* 0x0000000eff0e7210 */ /* 0x000fe4000073e4ff */
[----:B------:R-:W-:-:S03]  /*3400*/  ISETP.GT.U32.AND P2, PT, R11, -0x1, PT ;  /* 0xffffffff0b00780c */ /* 0x000fc60003f44070 */
[----:B------:R-:W-:Y:S01]  /*3410*/  IMAD.X R3, RZ, RZ, R3, P1 ;  /* 0x000000ffff037224 */ /* 0x000fe200008e0603 */
[----:B------:R-:W-:-:S04]  /*3420*/  ISETP.GT.AND.EX P0, PT, R13, -0x1, PT, P2 ;  /* 0xffffffff0d00780c */ /* 0x000fc80003f04320 */
[----:B------:R-:W-:Y:S02]  /*3430*/  SEL R3, R13, R3, P0 ;  /* 0x000000030d037207 */ /* 0x000fe40000000000 */
[----:B------:R-:W-:Y:S02]  /*3440*/  SEL R11, R11, R14, P0 ;  /* 0x0000000e0b0b7207 */ /* 0x000fe40000000000 */
[----:B------:R-:W-:Y:S02]  /*3450*/  ISETP.NE.U32.AND P1, PT, R3, RZ, PT ;  /* 0x000000ff0300720c */ /* 0x000fe40003f25070 */
[----:B------:R-:W-:Y:S02]  /*3460*/  SEL R8, R10, R8, P0 ;  /* 0x000000080a087207 */ /* 0x000fe40000000000 */
[----:B------:R-:W-:Y:S01]  /*3470*/  SEL R14, R11, R3, !P1 ;  /* 0x000000030b0e7207 */ /* 0x000fe20004800000 */
[----:B------:R-:W-:-:S05]  /*3480*/  @!P0 IMAD.MOV R12, RZ, RZ, -R12 ;  /* 0x000000ffff0c8224 */ /* 0x000fca00078e0a0c */
[----:B------:R-:W0:Y:S02]  /*3490*/  FLO.U32 R14, R14 ;  /* 0x0000000e000e7300 */ /* 0x000e2400000e0000 */
[C---:B0-----:R-:W-:Y:S02]  /*34a0*/  IADD3 R15, PT, PT, -R14.reuse, 0x1f, RZ ;  /* 0x0000001f0e0f7810 */ /* 0x041fe40007ffe1ff */
[----:B------:R-:W-:-:S03]  /*34b0*/  IADD3 R14, PT, PT, -R14, 0x3f, RZ ;  /* 0x0000003f0e0e7810 */ /* 0x000fc60007ffe1ff */
[----:B------:R-:W-:-:S05]  /*34c0*/  @P1 IMAD.MOV R14, RZ, RZ, R15 ;  /* 0x000000ffff0e1224 */ /* 0x000fca00078e020f */
[----:B------:R-:W-:-:S13]  /*34d0*/  ISETP.NE.AND P1, PT, R14, RZ, PT ;  /* 0x000000ff0e00720c */ /* 0x000fda0003f25270 */
[----:B------:R-:W-:Y:S05]  /*34e0*/  @!P1 BRA `(.L_x_34) ;  /* 0x0000000000289947 */ /* 0x000fea0003800000 */
[----:B------:R-:W-:Y:S02]  /*34f0*/  LOP3.LUT R10, R14, 0x3f, RZ, 0xc0, !PT ;  /* 0x0000003f0e0a7812 */ /* 0x000fe400078ec0ff */
[--C-:B------:R-:W-:Y:S02]  /*3500*/  SHF.R.U64 R12, R12, 0x1, R8.reuse ;  /* 0x000000010c0c7819 */ /* 0x100fe40000001208 */
[CC--:B------:R-:W-:Y:S02]  /*3510*/  SHF.L.U64.HI R3, R11.reuse, R10.reuse, R3 ;  /* 0x0000000a0b037219 */ /* 0x0c0fe40000010203 */
[----:B------:R-:W-:Y:S02]  /*3520*/  SHF.L.U32 R11, R11, R10, RZ ;  /* 0x0000000a0b0b7219 */ /* 0x000fe400000006ff */
[----:B------:R-:W-:Y:S02]  /*3530*/  SHF.R.U32.HI R8, RZ, 0x1, R8 ;  /* 0x00000001ff087819 */ /* 0x000fe40000011608 */
[----:B------:R-:W-:-:S04]  /*3540*/  LOP3.LUT R10, R14, 0x3f, RZ, 0xc, !PT ;  /* 0x0000003f0e0a7812 */ /* 0x000fc800078e0cff */
[-CC-:B------:R-:W-:Y:S02]  /*3550*/  SHF.R.U64 R12, R12, R10.reuse, R8.reuse ;  /* 0x0000000a0c0c7219 */ /* 0x180fe40000001208 */
[----:B------:R-:W-:Y:S02]  /*3560*/  SHF.R.U32.HI R8, RZ, R10, R8 ;  /* 0x0000000aff087219 */ /* 0x000fe40000011608 */
[----:B------:R-:W-:Y:S02]  /*3570*/  LOP3.LUT R11, R11, R12, RZ, 0xfc, !PT ;  /* 0x0000000c0b0b7212 */ /* 0x000fe400078efcff */
[----:B------:R-:W-:-:S07]  /*3580*/  LOP3.LUT R3, R3, R8, RZ, 0xfc, !PT ;  /* 0x0000000803037212 */ /* 0x000fce00078efcff */
.L_x_34:
[----:B------:R-:W-:-:S04]  /*3590*/  IMAD.WIDE.U32 R28, R11, 0x2168c235, RZ ;  /* 0x2168c2350b1c7825 */ /* 0x000fc800078e00ff */
[----:B------:R-:W-:Y:S01]  /*35a0*/  IMAD.MOV.U32 R16, RZ, RZ, R29 ;  /* 0x000000ffff107224 */ /* 0x000fe200078e001d */
[----:B------:R-:W-:Y:S01]  /*35b0*/  IADD3 RZ, P1, PT, R28, R28, RZ ;  /* 0x0000001c1cff7210 */ /* 0x000fe20007f3e0ff */
[----:B------:R-:W-:Y:S02]  /*35c0*/  IMAD.MOV.U32 R17, RZ, RZ, RZ ;  /* 0x000000ffff117224 */ /* 0x000fe400078e00ff */
[----:B------:R-:W-:-:S04]  /*35d0*/  IMAD.HI.U32 R8, R3, -0x36f0255e, RZ ;  /* 0xc90fdaa203087827 */ /* 0x000fc800078e00ff */
[----:B------:R-:W-:-:S04]  /*35e0*/  IMAD.WIDE.U32 R16, R11, -0x36f0255e, R16 ;  /* 0xc90fdaa20b107825 */ /* 0x000fc800078e0010 */
[C---:B------:R-:W-:Y:S02]  /*35f0*/  IMAD R11, R3.reuse, -0x36f0255e, RZ ;  /* 0xc90fdaa2030b7824 */ /* 0x040fe400078e02ff */
[----:B------:R-:W-:-:S04]  /*3600*/  IMAD.WIDE.U32 R16, P2, R3, 0x2168c235, R16 ;  /* 0x2168c23503107825 */ /* 0x000fc80007840010 */
[----:B------:R-:W-:Y:S01]  /*3610*/  IMAD.X R8, RZ, RZ, R8, P2 ;  /* 0x000000ffff087224 */ /* 0x000fe200010e0608 */
[----:B------:R-:W-:Y:S02]  /*3620*/  IADD3 R11, P2, PT, R11, R17, RZ ;  /* 0x000000110b0b7210 */ /* 0x000fe40007f5e0ff */
[----:B------:R-:W-:Y:S02]  /*3630*/  IADD3.X RZ, P1, PT, R16, R16, RZ, P1, !PT ;  /* 0x0000001010ff7210 */ /* 0x000fe40000f3e4ff */
[C---:B------:R-:W-:Y:S01]  /*3640*/  ISETP.GT.U32.AND P3, PT, R11.reuse, RZ, PT ;  /* 0x000000ff0b00720c */ /* 0x040fe20003f64070 */
[----:B------:R-:W-:Y:S01]  /*3650*/  IMAD.X R10, RZ, RZ, R8, P2 ;  /* 0x000000ffff0a7224 */ /* 0x000fe200010e0608 */
[----:B------:R-:W-:-:S04]  /*3660*/  IADD3.X R8, P2, PT, R11, R11, RZ, P1, !PT ;  /* 0x0000000b0b087210 */ /* 0x000fc80000f5e4ff */
[C---:B------:R-:W-:Y:S01]  /*3670*/  ISETP.GT.AND.EX P1, PT, R10.reuse, RZ, PT, P3 ;  /* 0x000000ff0a00720c */ /* 0x040fe20003f24330 */
[----:B------:R-:W-:-:S03]  /*3680*/  IMAD.X R3, R10, 0x1, R10, P2 ;  /* 0x000000010a037824 */ /* 0x000fc600010e060a */
[----:B------:R-:W-:Y:S02]  /*3690*/  SEL R8, R8, R11, P1 ;  /* 0x0000000b08087207 */ /* 0x000fe40000800000 */
[----:B------:R-:W-:Y:S02]  /*36a0*/  SEL R3, R3, R10, P1 ;  /* 0x0000000a03037207 */ /* 0x000fe40000800000 */
[----:B------:R-:W-:-:S05]  /*36b0*/  IADD3 R10, P2, PT, R8, 0x1, RZ ;  /* 0x00000001080a7810 */ /* 0x000fca0007f5e0ff */
[----:B------:R-:W-:Y:S01]  /*36c0*/  IMAD.X R8, RZ, RZ, R3, P2 ;  /* 0x000000ffff087224 */ /* 0x000fe200010e0603 */
[----:B------:R-:W-:Y:S02]  /*36d0*/  SEL R3, RZ, 0xffffffff, !P1 ;  /* 0xffffffffff037807 */ /* 0x000fe40004800000 */
[----:B------:R-:W-:Y:S02]  /*36e0*/  LOP3.LUT P1, R24, R24, 0x80000000, RZ, 0xc0, !PT ;  /* 0x8000000018187812 */ /* 0x000fe4000782c0ff */
[----:B------:R-:W-:Y:S01]  /*36f0*/  SHF.R.U64 R10, R10, 0xa, R8 ;  /* 0x0000000a0a0a7819 */ /* 0x000fe20000001208 */
[----:B------:R-:W-:Y:S01]  /*3700*/  IMAD.IADD R3, R3, 0x1, -R14 ;  /* 0x0000000103037824 */ /* 0x000fe200078e0a0e */
[----:B------:R-:W-:Y:S02]  /*3710*/  @!P0 LOP3.LUT R24, R24, 0x80000000, RZ, 0x3c, !PT ;  /* 0x8000000018188812 */ /* 0x000fe400078e3cff */
[----:B------:R-:W-:Y:S01]  /*3720*/  IADD3 R10, P2, PT, R10, 0x1, RZ ;  /* 0x000000010a0a7810 */ /* 0x000fe20007f5e0ff */
[----:B------:R-:W-:-:S03]  /*3730*/  IMAD.SHL.U32 R3, R3, 0x100000, RZ ;  /* 0x0010000003037824 */ /* 0x000fc600078e00ff */
[----:B------:R-:W-:-:S04]  /*3740*/  LEA.HI.X R8, R8, RZ, RZ, 0x16, P2 ;  /* 0x000000ff08087211 */ /* 0x000fc800010fb4ff */
[--C-:B------:R-:W-:Y:S02]  /*3750*/  SHF.R.U64 R11, R10, 0x1, R8.reuse ;  /* 0x000000010a0b7819 */ /* 0x100fe40000001208 */
[----:B------:R-:W-:Y:S02]  /*3760*/  SHF.R.U32.HI R10, RZ, 0x1e, R9 ;  /* 0x0000001eff0a7819 */ /* 0x000fe40000011609 */
[----:B------:R-:W-:Y:S02]  /*3770*/  SHF.R.U32.HI R8, RZ, 0x1, R8 ;  /* 0x00000001ff087819 */ /* 0x000fe40000011608 */
[----:B------:R-:W-:Y:S02]  /*3780*/  IADD3 R9, P2, P3, RZ, RZ, R11 ;  /* 0x000000ffff097210 */ /* 0x000fe40007b5e00b */
[----:B------:R-:W-:Y:S02]  /*3790*/  LEA.HI R10, R13, R10, RZ, 0x1 ;  /* 0x0000000a0d0a7211 */ /* 0x000fe400078f08ff */
[----:B------:R-:W-:-:S03]  /*37a0*/  IADD3.X R3, PT, PT, R3, 0x3fe00000, R8, P2, P3 ;  /* 0x3fe0000003037810 */ /* 0x000fc600017e6408 */
[----:B------:R-:W-:Y:S01]  /*37b0*/  @P1 IMAD.MOV R10, RZ, RZ, -R10 ;  /* 0x000000ffff0a1224 */ /* 0x000fe200078e0a0a */
[----:B------:R-:W-:-:S07]  /*37c0*/  LOP3.LUT R24, R3, R24, RZ, 0xfc, !PT ;  /* 0x0000001803187212 */ /* 0x000fce00078efcff */
.L_x_31:
[----:B------:R-:W-:Y:S02]  /*37d0*/  IMAD.MOV.U32 R25, RZ, RZ, R24 ;  /* 0x000000ffff197224 */ /* 0x000fe400078e0018 */
[----:B------:R-:W-:Y:S02]  /*37e0*/  IMAD.MOV.U32 R24, RZ, RZ, R9 ;  /* 0x000000ffff187224 */ /* 0x000fe400078e0009 */
[----:B------:R-:W-:Y:S02]  /*37f0*/  IMAD.MOV.U32 R8, RZ, RZ, R19 ;  /* 0x000000ffff087224 */ /* 0x000fe400078e0013 */
[----:B------:R-:W-:-:S04]  /*3800*/  IMAD.MOV.U32 R9, RZ, RZ, 0x0 ;  /* 0x00000000ff097424 */ /* 0x000fc800078e00ff */
[----:B------:R-:W-:Y:S05]  /*3810*/  RET.REL.NODEC R8 `(kernelUpdatePBest) ;  /* 0xffffffc408f87950 */ /* 0x000fea0003c3ffff */
.L_x_35:
[----:B------:R-:W-:-:S00]  /*3820*/  BRA `(.L_x_35) ;  /* 0xfffffffc00fc7947 */ /* 0x000fc0000383ffff */
[----:B------:R-:W-:-:S00]  /*3830*/  NOP ;  /* 0x0000000000007918 */ /* 0x000fc00000000000 */
        /* <DEDUP_REMOVED lines=12> */
.L_x_37:


//--------------------- .text.kernelUpdateParticle --------------------------
	.section	.text.kernelUpdateParticle,"ax",@progbits
	.align	128
        .global         kernelUpdateParticle
        .type           kernelUpdateParticle,@function
        .size           kernelUpdateParticle,(.L_x_39 - kernelUpdateParticle)
        .other          kernelUpdateParticle,@"STO_CUDA_ENTRY STV_DEFAULT"
kernelUpdateParticle:
.text.kernelUpdateParticle:
[----:B------:R-:W-:Y:S01]  /*0000*/  LDC R1, c[0x0][0x37c] ;  /* 0x0000df00ff017b82 */ /* 0x000fe20000000800 */
[----:B------:R-:W0:Y:S07]  /*0010*/  S2R R3, SR_TID.X ;  /* 0x0000000000037919 */ /* 0x000e2e0000002100 */
[----:B------:R-:W0:Y:S08]  /*0020*/  S2UR UR4, SR_CTAID.X ;  /* 0x00000000000479c3 */ /* 0x000e300000002500 */
[----:B------:R-:W0:Y:S08]  /*0030*/  LDC R0, c[0x0][0x360] ;  /* 0x0000d800ff007b82 */ /* 0x000e300000000800 */
[----:B------:R-:W1:Y:S01]  /*0040*/  LDC.64 R4, c[0x0][0x3a0] ;  /* 0x0000e800ff047b82 */ /* 0x000e620000000a00 */
[----:B0-----:R-:W-:-:S02]  /*0050*/  IMAD R0, R0, UR4, R3 ;  /* 0x0000000400007c24 */ /* 0x001fc4000f8e0203 */
[----:B-1----:R-:W-:-:S05]  /*0060*/  IMAD R3, R5, R4, RZ ;  /* 0x0000000405037224 */ /* 0x002fca00078e02ff */
[----:B------:R-:W-:-:S13]  /*0070*/  ISETP.GE.AND P0, PT, R0, R3, PT ;  /* 0x000000030000720c */ /* 0x000fda0003f06270 */
[----:B------:R-:W-:Y:S05]  /*0080*/  @P0 EXIT ;  /* 0x000000000000094d */ /* 0x000fea0003800000 */
[----:B------:R-:W-:Y:S01]  /*0090*/  IABS R7, R5 ;  /* 0x0000000500077213 */ /* 0x000fe20000000000 */
[----:B------:R-:W0:Y:S01]  /*00a0*/  LDC.64 R10, c[0x0][0x390] ;  /* 0x0000e400ff0a7b82 */ /* 0x000e220000000a00 */
[----:B------:R-:W1:Y:S02]  /*00b0*/  LDCU.64 UR4, c[0x0][0x358] ;  /* 0x00006b00ff0477ac */ /* 0x000e640008000a00 */
[----:B------:R-:W2:Y:S01]  /*00c0*/  I2F.RP R4, R7 ;  /* 0x0000000700047306 */ /* 0x000ea20000209400 */
[----:B------:R-:W3:Y:S04]  /*00d0*/  LDCU.64 UR6, c[0x0][0x3a8] ;  /* 0x00007500ff0677ac */ /* 0x000ee80008000a00 */
[----:B------:R-:W4:Y:S01]  /*00e0*/  LDC.64 R12, c[0x0][0x398] ;  /* 0x0000e600ff0c7b82 */ /* 0x000f220000000a00 */
[----:B------:R-:W5:Y:S01]  /*00f0*/  LDCU.64 UR8, c[0x3][URZ] ;  /* 0x00c00000ff0877ac */ /* 0x000f620008000a00 */
[----:B------:R-:W5:Y:S01]  /*0100*/  LDCU.64 UR10, c[0x0][0x3b0] ;  /* 0x00007600ff0a77ac */ /* 0x000f620008000a00 */
[----:B--2---:R-:W2:Y:S01]  /*0110*/  MUFU.RCP R4, R4 ;  /* 0x0000000400047308 */ /* 0x004ea20000001000 */
[----:B0-----:R-:W-:-:S06]  /*0120*/  IMAD.WIDE R10, R0, 0x8, R10 ;  /* 0x00000008000a7825 */ /* 0x001fcc00078e020a */
[----:B-1----:R-:W3:Y:S01]  /*0130*/  LDG.E.64 R10, desc[UR4][R10.64] ;  /* 0x000000040a0a7981 */ /* 0x002ee2000c1e1b00 */
[----:B--2---:R-:W-:-:S04]  /*0140*/  IADD3 R2, PT, PT, R4, 0xffffffe, RZ ;  /* 0x0ffffffe04027810 */ /* 0x004fc80007ffe0ff */
[----:B------:R0:W1:Y:S02]  /*0150*/  F2I.FTZ.U32.TRUNC.NTZ R3, R2 ;  /* 0x0000000200037305 */ /* 0x000064000021f000 */
[----:B0-----:R-:W-:Y:S02]  /*0160*/  HFMA2 R2, -RZ, RZ, 0, 0 ;  /* 0x00000000ff027431 */ /* 0x001fe400000001ff */
[----:B-1----:R-:W-:-:S04]  /*0170*/  IMAD.MOV R6, RZ, RZ, -R3 ;  /* 0x000000ffff067224 */ /* 0x002fc800078e0a03 */
[----:B------:R-:W-:Y:S01]  /*0180*/  IMAD R9, R6, R7, RZ ;  /* 0x0000000706097224 */ /* 0x000fe200078e02ff */
[----:B------:R-:W-:-:S03]  /*0190*/  IABS R6, R0 ;  /* 0x0000000000067213 */ /* 0x000fc60000000000 */
[----:B------:R-:W-:Y:S02]  /*01a0*/  IMAD.HI.U32 R3, R3, R9, R2 ;  /* 0x0000000903037227 */ /* 0x000fe400078e0002 */
[----:B------:R-:W0:Y:S04]  /*01b0*/  LDC.64 R8, c[0x0][0x388] ;  /* 0x0000e200ff087b82 */ /* 0x000e280000000a00 */
[----:B------:R-:W-:-:S04]  /*01c0*/  IMAD.HI.U32 R3, R3, R6, RZ ;  /* 0x0000000603037227 */ /* 0x000fc800078e00ff */
[----:B------:R-:W-:-:S04]  /*01d0*/  IMAD.MOV R3, RZ, RZ, -R3 ;  /* 0x000000ffff037224 */ /* 0x000fc800078e0a03 */
[C---:B------:R-:W-:Y:S02]  /*01e0*/  IMAD R4, R7.reuse, R3, R6 ;  /* 0x0000000307047224 */ /* 0x040fe400078e0206 */
[----:B------:R-:W1:Y:S03]  /*01f0*/  LDC.64 R2, c[0x0][0x380] ;  /* 0x0000e000ff027b82 */ /* 0x000e660000000a00 */
[----:B------:R-:W-:-:S13]  /*0200*/  ISETP.GT.U32.AND P0, PT, R7, R4, PT ;  /* 0x000000040700720c */ /* 0x000fda0003f04070 */
[----:B------:R-:W-:Y:S02]  /*0210*/  @!P0 IADD3 R4, PT, PT, R4, -R7, RZ ;  /* 0x8000000704048210 */ /* 0x000fe40007ffe0ff */
[C---:B------:R-:W-:Y:S02]  /*0220*/  ISETP.GE.AND P0, PT, R0.reuse, RZ, PT ;  /* 0x000000ff0000720c */ /* 0x040fe40003f06270 */
[----:B------:R-:W-:Y:S01]  /*0230*/  ISETP.GT.U32.AND P1, PT, R7, R4, PT ;  /* 0x000000040700720c */ /* 0x000fe20003f24070 */
[----:B-1----:R-:W-:-:S12]  /*0240*/  IMAD.WIDE R2, R0, 0x8, R2 ;  /* 0x0000000800027825 */ /* 0x002fd800078e0202 */
[----:B------:R-:W-:Y:S01]  /*0250*/  @!P1 IMAD.IADD R4, R4, 0x1, -R7 ;  /* 0x0000000104049824 */ /* 0x000fe200078e0a07 */
[----:B------:R-:W-:Y:S01]  /*0260*/  ISETP.NE.AND P1, PT, R5, RZ, PT ;  /* 0x000000ff0500720c */ /* 0x000fe20003f25270 */
[----:B------:R-:W3:Y:S03]  /*0270*/  LDG.E.64 R6, desc[UR4][R2.64] ;  /* 0x0000000402067981 */ /* 0x000ee6000c1e1b00 */
[----:B------:R-:W-:-:S04]  /*0280*/  MOV R15, R4 ;  /* 0x00000004000f7202 */ /* 0x000fc80000000f00 */
[----:B------:R-:W-:-:S05]  /*0290*/  @!P0 IADD3 R15, PT, PT, -R15, RZ, RZ ;  /* 0x000000ff0f0f8210 */ /* 0x000fca0007ffe1ff */
[----:B------:R-:W-:Y:S01]  /*02a0*/  @!P1 LOP3.LUT R15, RZ, R5, RZ, 0x33, !PT ;  /* 0x00000005ff0f9212 */ /* 0x000fe200078e33ff */
[----:B0-----:R-:W-:-:S04]  /*02b0*/  IMAD.WIDE R4, R0, 0x8, R8 ;  /* 0x0000000800047825 */ /* 0x001fc800078e0208 */
[----:B----4-:R-:W-:Y:S01]  /*02c0*/  IMAD.WIDE R12, R15, 0x8, R12 ;  /* 0x000000080f0c7825 */ /* 0x010fe200078e020c */
[----:B------:R-:W5:Y:S05]  /*02d0*/  LDG.E.64 R8, desc[UR4][R4.64] ;  /* 0x0000000404087981 */ /* 0x000f6a000c1e1b00 */
[----:B------:R-:W2:Y:S01]  /*02e0*/  LDG.E.64 R12, desc[UR4][R12.64] ;  /* 0x000000040c0c7981 */ /* 0x000ea2000c1e1b00 */
[----:B---3--:R-:W-:-:S08]  /*02f0*/  DADD R10, R10, -R6 ;  /* 0x000000000a0a7229 */ /* 0x008fd00000000806 */
[----:B------:R-:W-:-:S08]  /*0300*/  DMUL R10, R10, UR6 ;  /* 0x000000060a0a7c28 */ /* 0x000fd00008000000 */
[----:B-----5:R-:W-:Y:S02]  /*0310*/  DFMA R8, R8, UR8, R10 ;  /* 0x0000000808087c2b */ /* 0x020fe4000800000a */
[----:B--2---:R-:W-:-:S08]  /*0320*/  DADD R6, -R6, R12 ;  /* 0x0000000006067229 */ /* 0x004fd0000000010c */
[----:B------:R-:W-:-:S07]  /*0330*/  DFMA R6, R6, UR10, R8 ;  /* 0x0000000a06067c2b */ /* 0x000fce0008000008 */
[----:B------:R-:W-:Y:S04]  /*0340*/  STG.E.64 desc[UR4][R4.64], R6 ;  /* 0x0000000604007986 */ /* 0x000fe8000c101b04 */
[----:B------:R-:W2:Y:S02]  /*0350*/  LDG.E.64 R8, desc[UR4][R2.64] ;  /* 0x0000000402087981 */ /* 0x000ea4000c1e1b00 */
[----:B--2---:R-:W-:-:S07]  /*0360*/  DADD R8, R6, R8 ;  /* 0x0000000006087229 */ /* 0x004fce0000000008 */
[----:B------:R-:W-:Y:S01]  /*0370*/  STG.E.64 desc[UR4][R2.64], R8 ;  /* 0x0000000802007986 */ /* 0x000fe2000c101b04 */
[----:B------:R-:W-:Y:S05]  /*0380*/  EXIT ;  /* 0x000000000000794d */ /* 0x000fea0003800000 */
.L_x_36:
        /* <DEDUP_REMOVED lines=15> */
.L_x_39:


//--------------------- .nv.global.init           --------------------------
	.section	.nv.global.init,"aw",@progbits
	.align	16
.nv.global.init:
	.type		__cudart_sin_cos_coeffs,@object
	.size		__cudart_sin_cos_coeffs,(__cudart_i2opi_d - __cudart_sin_cos_coeffs)
__cudart_sin_cos_coeffs:
        /*0000*/ 	.byte	0x46, 0xd2, 0xb0, 0x2c, 0xf1, 0xe5, 0x5a, 0xbe, 0x92, 0xe3, 0xac, 0x69, 0xe3, 0x1d, 0xc7, 0x3e
        /*0010*/ 	.byte	0xa1, 0x62, 0xdb, 0x19, 0xa0, 0x01, 0x2a, 0xbf, 0x18, 0x08, 0x11, 0x11, 0x11, 0x11, 0x81, 0x3f
        /*0020*/ 	.byte	0x54, 0x55, 0x55, 0x55, 0x55, 0x55, 0xc5, 0xbf, 0x00, 0x00, 0x00, 0x00, 0x00, 0x00, 0x00, 0x00
        /*0030*/ 	.byte	0x00, 0x00, 0x00, 0x00, 0x00, 0x00, 0x00, 0x00, 0x64, 0x81, 0xfd, 0x20, 0x83, 0xff, 0xa8, 0xbd
        /*0040*/ 	.byte	0x28, 0x85, 0xef, 0xc1, 0xa7, 0xee, 0x21, 0x3e, 0xd9, 0xe6, 0x06, 0x8e, 0x4f, 0x7e, 0x92, 0xbe
        /*0050*/ 	.byte	0xe9, 0xbc, 0xdd, 0x19, 0xa0, 0x01, 0xfa, 0x3e, 0x47, 0x5d, 0xc1, 0x16, 0x6c, 0xc1, 0x56, 0xbf
        /*0060*/ 	.byte	0x51, 0x55, 0x55, 0x55, 0x55, 0x55, 0xa5, 0x3f, 0x00, 0x00, 0x00, 0x00, 0x00, 0x00, 0xe0, 0xbf
        /*0070*/ 	.byte	0x00, 0x00, 0x00, 0x00, 0x00, 0x00, 0xf0, 0x3f, 0x00, 0x00, 0x00, 0x00, 0x00, 0x00, 0x00, 0x00
	.type		__cudart_i2opi_d,@object
	.size		__cudart_i2opi_d,(.L_5 - __cudart_i2opi_d)
__cudart_i2opi_d:
        /* <DEDUP_REMOVED lines=9> */
.L_5:


//--------------------- .nv.shared.reserved.0     --------------------------
	.section	.nv.shared.reserved.0,"aw",@nobits
	.weak		__nv_reservedSMEM_offset_0_alias
	.size		__nv_reservedSMEM_offset_0_alias, 0, 64
	.other		__nv_reservedSMEM_offset_0_alias,@"STO_CUDA_RESERVED_SHARED STV_DEFAULT"
__nv_reservedSMEM_offset_0_alias:
	.zero		0
	.zero		64


//--------------------- .nv.global                --------------------------
	.section	.nv.global,"aw",@nobits
	.align	8
.nv.global:
	.type		tempParticle1,@object
	.size		tempParticle1,(tempParticle2 - tempParticle1)
tempParticle1:
	.zero		24
	.type		tempParticle2,@object
	.size		tempParticle2,(.L_4 - tempParticle2)
tempParticle2:
	.zero		24
.L_4:


//--------------------- .nv.constant0.kernelUpdatePBest --------------------------
	.section	.nv.constant0.kernelUpdatePBest,"a",@progbits
	.sectionflags	@""
	.align	4
.nv.constant0.kernelUpdatePBest:
	.zero		928


//--------------------- .nv.constant0.kernelUpdateParticle --------------------------
	.section	.nv.constant0.kernelUpdateParticle,"a",@progbits
	.sectionflags	@""
	.align	4
.nv.constant0.kernelUpdateParticle:
	.zero		952


//--------------------- SYMBOLS --------------------------

	.type		.nv.reservedSmem.offset0,@object
	.size		.nv.reservedSmem.offset0,0x4
